	.headerflags	@"EF_CUDA_TEXMODE_UNIFIED EF_CUDA_64BIT_ADDRESS EF_CUDA_ACCELERATORS EF_CUDA_SM90 EF_CUDA_VIRTUAL_SM(EF_CUDA_SM90)"
	.elftype	@"ET_EXEC"


//--------------------- .nv.info                  --------------------------
	.section	.nv.info,"",@"SHT_CUDA_INFO"
	.align	4


	//----- nvinfo : EIATTR_REGCOUNT
	.align		4
        /*0000*/ 	.byte	0x04, 0x2f
        /*0002*/ 	.short	(.L_2 - .L_1)
	.align		4
.L_1:
        /*0004*/ 	.word	index@(triton_red_fused_add_cat_native_layer_norm_6)
        /*0008*/ 	.word	0x00000068


	//----- nvinfo : EIATTR_MIN_STACK_SIZE
	.align		4
.L_2:
        /*000c*/ 	.byte	0x04, 0x12
        /*000e*/ 	.short	(.L_4 - .L_3)
	.align		4
.L_3:
        /*0010*/ 	.word	index@(triton_red_fused_add_cat_native_layer_norm_6)
        /*0014*/ 	.word	0x00000000


	//----- nvinfo : EIATTR_FRAME_SIZE
	.align		4
.L_4:
        /*0018*/ 	.byte	0x04, 0x11
        /*001a*/ 	.short	(.L_6 - .L_5)
	.align		4
.L_5:
        /*001c*/ 	.word	index@(triton_red_fused_add_cat_native_layer_norm_6)
        /*0020*/ 	.word	0x00000000


	//----- nvinfo : EIATTR_MIN_STACK_SIZE
	.align		4
.L_6:
        /*0024*/ 	.byte	0x04, 0x12
        /*0026*/ 	.short	(.L_8 - .L_7)
	.align		4
.L_7:
        /*0028*/ 	.word	index@(triton_red_fused_add_cat_native_layer_norm_6)
        /*002c*/ 	.word	0x00000000
.L_8:


//--------------------- .nv.info.triton_red_fused_add_cat_native_layer_norm_6 --------------------------
	.section	.nv.info.triton_red_fused_add_cat_native_layer_norm_6,"",@"SHT_CUDA_INFO"
	.sectionflags	@""
	.align	4


	//----- nvinfo : EIATTR_CUDA_API_VERSION
	.align		4
        /*0000*/ 	.byte	0x04, 0x37
        /*0002*/ 	.short	(.L_10 - .L_9)
.L_9:
        /*0004*/ 	.word	0x0000007c


	//----- nvinfo : EIATTR_KPARAM_INFO
	.align		4
.L_10:
        /*0008*/ 	.byte	0x04, 0x17
        /*000a*/ 	.short	(.L_12 - .L_11)
.L_11:
        /*000c*/ 	.word	0x00000000
        /*0010*/ 	.short	0x000b
        /*0012*/ 	.short	0x0054
        /*0014*/ 	.byte	0x00, 0xf0, 0x11, 0x00


	//----- nvinfo : EIATTR_KPARAM_INFO
	.align		4
.L_12:
        /*0018*/ 	.byte	0x04, 0x17
        /*001a*/ 	.short	(.L_14 - .L_13)
.L_13:
        /*001c*/ 	.word	0x00000000
        /*0020*/ 	.short	0x000a
        /*0022*/ 	.short	0x0050
        /*0024*/ 	.byte	0x00, 0xf0, 0x11, 0x00


	//----- nvinfo : EIATTR_KPARAM_INFO
	.align		4
.L_14:
        /*0028*/ 	.byte	0x04, 0x17
        /*002a*/ 	.short	(.L_16 - .L_15)
.L_15:
        /*002c*/ 	.word	0x00000000
        /*0030*/ 	.short	0x0009
        /*0032*/ 	.short	0x0048
        /*0034*/ 	.byte	0x00, 0xf4, 0x21, 0x00


	//----- nvinfo : EIATTR_KPARAM_INFO
	.align		4
.L_16:
        /*0038*/ 	.byte	0x04, 0x17
        /*003a*/ 	.short	(.L_18 - .L_17)
.L_17:
        /*003c*/ 	.word	0x00000000
        /*0040*/ 	.short	0x0008
        /*0042*/ 	.short	0x0040
        /*0044*/ 	.byte	0x00, 0xf4, 0x21, 0x00


	//----- nvinfo : EIATTR_KPARAM_INFO
	.align		4
.L_18:
        /*0048*/ 	.byte	0x04, 0x17
        /*004a*/ 	.short	(.L_20 - .L_19)
.L_19:
        /*004c*/ 	.word	0x00000000
        /*0050*/ 	.short	0x0007
        /*0052*/ 	.short	0x0038
        /*0054*/ 	.byte	0x00, 0xf4, 0x21, 0x00


	//----- nvinfo : EIATTR_KPARAM_INFO
	.align		4
.L_20:
        /*0058*/ 	.byte	0x04, 0x17
        /*005a*/ 	.short	(.L_22 - .L_21)
.L_21:
        /*005c*/ 	.word	0x00000000
        /*0060*/ 	.short	0x0006
        /*0062*/ 	.short	0x0030
        /*0064*/ 	.byte	0x00, 0xf4, 0x21, 0x00


	//----- nvinfo : EIATTR_KPARAM_INFO
	.align		4
.L_22:
        /*0068*/ 	.byte	0x04, 0x17
        /*006a*/ 	.short	(.L_24 - .L_23)
.L_23:
        /*006c*/ 	.word	0x00000000
        /*0070*/ 	.short	0x0005
        /*0072*/ 	.short	0x0028
        /*0074*/ 	.byte	0x00, 0xf4, 0x21, 0x00


	//----- nvinfo : EIATTR_KPARAM_INFO
	.align		4
.L_24:
        /*0078*/ 	.byte	0x04, 0x17
        /*007a*/ 	.short	(.L_26 - .L_25)
.L_25:
        /*007c*/ 	.word	0x00000000
        /*0080*/ 	.short	0x0004
        /*0082*/ 	.short	0x0020
        /*0084*/ 	.byte	0x00, 0xf4, 0x21, 0x00


	//----- nvinfo : EIATTR_KPARAM_INFO
	.align		4
.L_26:
        /*0088*/ 	.byte	0x04, 0x17
        /*008a*/ 	.short	(.L_28 - .L_27)
.L_27:
        /*008c*/ 	.word	0x00000000
        /*0090*/ 	.short	0x0003
        /*0092*/ 	.short	0x0018
        /*0094*/ 	.byte	0x00, 0xf4, 0x21, 0x00


	//----- nvinfo : EIATTR_KPARAM_INFO
	.align		4
.L_28:
        /*0098*/ 	.byte	0x04, 0x17
        /*009a*/ 	.short	(.L_30 - .L_29)
.L_29:
        /*009c*/ 	.word	0x00000000
        /*00a0*/ 	.short	0x0002
        /*00a2*/ 	.short	0x0010
        /*00a4*/ 	.byte	0x00, 0xf4, 0x21, 0x00


	//----- nvinfo : EIATTR_KPARAM_INFO
	.align		4
.L_30:
        /*00a8*/ 	.byte	0x04, 0x17
        /*00aa*/ 	.short	(.L_32 - .L_31)
.L_31:
        /*00ac*/ 	.word	0x00000000
        /*00b0*/ 	.short	0x0001
        /*00b2*/ 	.short	0x0008
        /*00b4*/ 	.byte	0x00, 0xf4, 0x21, 0x00


	//----- nvinfo : EIATTR_KPARAM_INFO
	.align		4
.L_32:
        /*00b8*/ 	.byte	0x04, 0x17
        /*00ba*/ 	.short	(.L_34 - .L_33)
.L_33:
        /*00bc*/ 	.word	0x00000000
        /*00c0*/ 	.short	0x0000
        /*00c2*/ 	.short	0x0000
        /*00c4*/ 	.byte	0x00, 0xf4, 0x21, 0x00


	//----- nvinfo : EIATTR_SPARSE_MMA_MASK
	.align		4
.L_34:
        /*00c8*/ 	.byte	0x03, 0x50
        /*00ca*/ 	.short	0x0000


	//----- nvinfo : EIATTR_MAXREG_COUNT
	.align		4
        /*00cc*/ 	.byte	0x03, 0x1b
        /*00ce*/ 	.short	0x0080


	//----- nvinfo : EIATTR_COOP_GROUP_MASK_REGIDS
	.align		4
        /*00d0*/ 	.byte	0x04, 0x29
        /*00d2*/ 	.short	(.L_36 - .L_35)


	//   ....[0]....
.L_35:
        /*00d4*/ 	.word	0xffffffff


	//   ....[1]....
        /*00d8*/ 	.word	0xffffffff


	//   ....[2]....
        /*00dc*/ 	.word	0xffffffff


	//   ....[3]....
        /*00e0*/ 	.word	0xffffffff


	//   ....[4]....
        /*00e4*/ 	.word	0xffffffff


	//   ....[5]....
        /*00e8*/ 	.word	0xffffffff


	//   ....[6]....
        /*00ec*/ 	.word	0xffffffff


	//   ....[7]....
        /*00f0*/ 	.word	0xffffffff


	//   ....[8]....
        /*00f4*/ 	.word	0xffffffff


	//   ....[9]....
        /*00f8*/ 	.word	0xffffffff


	//   ....[10]....
        /*00fc*/ 	.word	0xffffffff


	//   ....[11]....
        /*0100*/ 	.word	0xffffffff


	//   ....[12]....
        /*0104*/ 	.word	0xffffffff


	//   ....[13]....
        /*0108*/ 	.word	0xffffffff


	//   ....[14]....
        /*010c*/ 	.word	0xffffffff


	//   ....[15]....
        /*0110*/ 	.word	0xffffffff


	//   ....[16]....
        /*0114*/ 	.word	0xffffffff


	//   ....[17]....
        /*0118*/ 	.word	0xffffffff


	//   ....[18]....
        /*011c*/ 	.word	0xffffffff


	//   ....[19]....
        /*0120*/ 	.word	0xffffffff


	//   ....[20]....
        /*0124*/ 	.word	0xffffffff


	//   ....[21]....
        /*0128*/ 	.word	0xffffffff


	//   ....[22]....
        /*012c*/ 	.word	0xffffffff


	//   ....[23]....
        /*0130*/ 	.word	0xffffffff


	//   ....[24]....
        /*0134*/ 	.word	0xffffffff


	//   ....[25]....
        /*0138*/ 	.word	0xffffffff


	//   ....[26]....
        /*013c*/ 	.word	0xffffffff


	//   ....[27]....
        /*0140*/ 	.word	0xffffffff


	//   ....[28]....
        /*0144*/ 	.word	0xffffffff


	//   ....[29]....
        /*0148*/ 	.word	0xffffffff


	//   ....[30]....
        /*014c*/ 	.word	0xffffffff


	//   ....[31]....
        /*0150*/ 	.word	0xffffffff


	//   ....[32]....
        /*0154*/ 	.word	0xffffffff


	//   ....[33]....
        /*0158*/ 	.word	0xffffffff


	//   ....[34]....
        /*015c*/ 	.word	0xffffffff


	//   ....[35]....
        /*0160*/ 	.word	0xffffffff


	//----- nvinfo : EIATTR_COOP_GROUP_INSTR_OFFSETS
	.align		4
.L_36:
        /*0164*/ 	.byte	0x04, 0x28
        /*0166*/ 	.short	(.L_38 - .L_37)


	//   ....[0]....
.L_37:
        /*0168*/ 	.word	0x00001d70


	//   ....[1]....
        /*016c*/ 	.word	0x00001dd0


	//   ....[2]....
        /*0170*/ 	.word	0x00002070


	//   ....[3]....
        /*0174*/ 	.word	0x00002140


	//   ....[4]....
        /*0178*/ 	.word	0x000021a0


	//   ....[5]....
        /*017c*/ 	.word	0x000021e0


	//   ....[6]....
        /*0180*/ 	.word	0x000022a0


	//   ....[7]....
        /*0184*/ 	.word	0x000023b0


	//   ....[8]....
        /*0188*/ 	.word	0x00002400


	//   ....[9]....
        /*018c*/ 	.word	0x00002440


	//   ....[10]....
        /*0190*/ 	.word	0x000024b0


	//   ....[11]....
        /*0194*/ 	.word	0x000024f0


	//   ....[12]....
        /*0198*/ 	.word	0x00002540


	//   ....[13]....
        /*019c*/ 	.word	0x000025c0


	//   ....[14]....
        /*01a0*/ 	.word	0x00002720


	//   ....[15]....
        /*01a4*/ 	.word	0x00002760


	//   ....[16]....
        /*01a8*/ 	.word	0x000027a0


	//   ....[17]....
        /*01ac*/ 	.word	0x000027e0


	//   ....[18]....
        /*01b0*/ 	.word	0x00002810


	//   ....[19]....
        /*01b4*/ 	.word	0x00002840


	//   ....[20]....
        /*01b8*/ 	.word	0x000029d0


	//   ....[21]....
        /*01bc*/ 	.word	0x00002a10


	//   ....[22]....
        /*01c0*/ 	.word	0x00002a50


	//   ....[23]....
        /*01c4*/ 	.word	0x00002a90


	//   ....[24]....
        /*01c8*/ 	.word	0x00002ad0


	//   ....[25]....
        /*01cc*/ 	.word	0x00002b10


	//   ....[26]....
        /*01d0*/ 	.word	0x00002cc0


	//   ....[27]....
        /*01d4*/ 	.word	0x00002d00


	//   ....[28]....
        /*01d8*/ 	.word	0x00002d40


	//   ....[29]....
        /*01dc*/ 	.word	0x00002d80


	//   ....[30]....
        /*01e0*/ 	.word	0x00002fd0


	//   ....[31]....
        /*01e4*/ 	.word	0x00002fe0


	//   ....[32]....
        /*01e8*/ 	.word	0x00003020


	//   ....[33]....
        /*01ec*/ 	.word	0x00003060


	//   ....[34]....
        /*01f0*/ 	.word	0x00003190


	//   ....[35]....
        /*01f4*/ 	.word	0x000031f0


	//----- nvinfo : EIATTR_EXIT_INSTR_OFFSETS
	.align		4
.L_38:
        /*01f8*/ 	.byte	0x04, 0x1c
        /*01fa*/ 	.short	(.L_40 - .L_39)


	//   ....[0]....
.L_39:
        /*01fc*/ 	.word	0x00003d00


	//----- nvinfo : EIATTR_REQNTID
	.align		4
.L_40:
        /*0200*/ 	.byte	0x04, 0x10
        /*0202*/ 	.short	(.L_42 - .L_41)
.L_41:
        /*0204*/ 	.word	0x00000200
        /*0208*/ 	.word	0x00000001
        /*020c*/ 	.word	0x00000001


	//----- nvinfo : EIATTR_CBANK_PARAM_SIZE
	.align		4
.L_42:
        /*0210*/ 	.byte	0x03, 0x19
        /*0212*/ 	.short	0x0058


	//----- nvinfo : EIATTR_PARAM_CBANK
	.align		4
        /*0214*/ 	.byte	0x04, 0x0a
        /*0216*/ 	.short	(.L_44 - .L_43)
	.align		4
.L_43:
        /*0218*/ 	.word	index@(.nv.constant0.triton_red_fused_add_cat_native_layer_norm_6)
        /*021c*/ 	.short	0x0210
        /*021e*/ 	.short	0x0058


	//----- nvinfo : EIATTR_SW_WAR
	.align		4
.L_44:
        /*0220*/ 	.byte	0x04, 0x36
        /*0222*/ 	.short	(.L_46 - .L_45)
.L_45:
        /*0224*/ 	.word	0x00000008
.L_46:


//--------------------- .nv.callgraph             --------------------------
	.section	.nv.callgraph,"",@"SHT_CUDA_CALLGRAPH"
	.align	4
	.sectionentsize	8
	.align		4
        /*0000*/ 	.word	0x00000000
	.align		4
        /*0004*/ 	.word	0xffffffff
	.align		4
        /*0008*/ 	.word	0x00000000
	.align		4
        /*000c*/ 	.word	0xfffffffe
	.align		4
        /*0010*/ 	.word	0x00000000
	.align		4
        /*0014*/ 	.word	0xfffffffd
	.align		4
        /*0018*/ 	.word	0x00000000
	.align		4
        /*001c*/ 	.word	0xfffffffc


//--------------------- .nv.constant4             --------------------------
	.section	.nv.constant4,"a",@progbits
	.align	8
	.align		8
.nv.constant4:
        /*0000*/ 	.dword	_$_str


//--------------------- .text.triton_red_fused_add_cat_native_layer_norm_6 --------------------------
	.section	.text.triton_red_fused_add_cat_native_layer_norm_6,"ax",@progbits
	.sectionflags	@"SHF_BARRIERS=1"
	.align	128
        .global         triton_red_fused_add_cat_native_layer_norm_6
        .type           triton_red_fused_add_cat_native_layer_norm_6,@function
        .size           triton_red_fused_add_cat_native_layer_norm_6,(.L_x_4 - triton_red_fused_add_cat_native_layer_norm_6)
        .other          triton_red_fused_add_cat_native_layer_norm_6,@"STO_CUDA_ENTRY STV_DEFAULT"
triton_red_fused_add_cat_native_layer_norm_6:
.text.triton_red_fused_add_cat_native_layer_norm_6:
[----:B------:R-:W0:Y:S02]  /*0000*/  LDC R1, c[0x0][0x28] ;  /* 0x00000a00ff017b82 */ /* 0x000e240000000800 */
[----:B------:R-:W1:Y:S01]  /*0010*/  S2R R34, SR_CTAID.X ;  /* 0x0000000000227919 */ /* 0x000e620000002500 */
[----:B------:R-:W2:Y:S01]  /*0020*/  S2UR UR5, SR_CgaCtaId ;  /* 0x00000000000579c3 */ /* 0x000ea20000008800 */
[----:B------:R-:W-:Y:S01]  /*0030*/  UMOV UR4, 0x400 ;  /* 0x0000040000047882 */ /* 0x000fe20000000000 */
[----:B------:R-:W-:Y:S01]  /*0040*/  HFMA2.MMA R15, -RZ, RZ, 0, 0 ;  /* 0x00000000ff0f7435 */ /* 0x000fe200000001ff */
[----:B------:R-:W3:Y:S01]  /*0050*/  S2R R0, SR_TID.X ;  /* 0x0000000000007919 */ /* 0x000ee20000002100 */
[----:B------:R-:W-:Y:S01]  /*0060*/  IMAD.MOV.U32 R41, RZ, RZ, RZ ;  /* 0x000000ffff297224 */ /* 0x000fe200078e00ff */
[----:B------:R-:W-:Y:S02]  /*0070*/  CS2R R42, SRZ ;  /* 0x00000000002a7805 */ /* 0x000fe4000001ff00 */
[----:B------:R-:W-:Y:S02]  /*0080*/  CS2R R44, SRZ ;  /* 0x00000000002c7805 */ /* 0x000fe4000001ff00 */
[----:B------:R-:W-:-:S02]  /*0090*/  CS2R R46, SRZ ;  /* 0x00000000002e7805 */ /* 0x000fc4000001ff00 */
[----:B------:R-:W-:Y:S02]  /*00a0*/  CS2R R48, SRZ ;  /* 0x0000000000307805 */ /* 0x000fe4000001ff00 */
[----:B------:R-:W-:Y:S02]  /*00b0*/  CS2R R50, SRZ ;  /* 0x0000000000327805 */ /* 0x000fe4000001ff00 */
[----:B------:R-:W-:Y:S02]  /*00c0*/  CS2R R52, SRZ ;  /* 0x0000000000347805 */ /* 0x000fe4000001ff00 */
[----:B------:R-:W-:Y:S02]  /*00d0*/  CS2R R54, SRZ ;  /* 0x0000000000367805 */ /* 0x000fe4000001ff00 */
[----:B------:R-:W-:Y:S02]  /*00e0*/  CS2R R56, SRZ ;  /* 0x0000000000387805 */ /* 0x000fe4000001ff00 */
[----:B------:R-:W-:-:S02]  /*00f0*/  CS2R R58, SRZ ;  /* 0x00000000003a7805 */ /* 0x000fc4000001ff00 */
[----:B------:R-:W-:Y:S02]  /*0100*/  CS2R R60, SRZ ;  /* 0x00000000003c7805 */ /* 0x000fe4000001ff00 */
[----:B------:R-:W-:Y:S02]  /*0110*/  CS2R R62, SRZ ;  /* 0x00000000003e7805 */ /* 0x000fe4000001ff00 */
[----:B------:R-:W-:Y:S01]  /*0120*/  CS2R R64, SRZ ;  /* 0x0000000000407805 */ /* 0x000fe2000001ff00 */
[----:B------:R-:W-:Y:S01]  /*0130*/  ULDC.64 UR6, c[0x0][0x208] ;  /* 0x0000820000067ab9 */ /* 0x000fe20000000a00 */
[----:B------:R-:W-:Y:S01]  /*0140*/  ULDC.64 UR8, c[0x0][0x218] ;  /* 0x0000860000087ab9 */ /* 0x000fe20000000a00 */
[----:B------:R-:W-:Y:S01]  /*0150*/  ULDC.64 UR10, c[0x0][0x228] ;  /* 0x00008a00000a7ab9 */ /* 0x000fe20000000a00 */
[----:B--2---:R-:W-:Y:S01]  /*0160*/  UPRMT UR4, UR5, 0x654, UR4 ;  /* 0x0000065405047896 */ /* 0x004fe20008000004 */
[----:B-1----:R-:W-:-:S04]  /*0170*/  SHF.L.U32 R34, R34, 0x3, RZ ;  /* 0x0000000322227819 */ /* 0x002fc800000006ff */
[----:B---3--:R-:W-:Y:S01]  /*0180*/  LOP3.LUT R30, R34, 0x7, R0, 0xf8, !PT ;  /* 0x00000007221e7812 */ /* 0x008fe200078ef800 */
[----:B------:R-:W-:Y:S01]  /*0190*/  IMAD.SHL.U32 R35, R0, 0x4, RZ ;  /* 0x0000000400237824 */ /* 0x000fe200078e00ff */
[--C-:B------:R-:W-:Y:S02]  /*01a0*/  SHF.R.U32.HI R31, RZ, 0x7, R0.reuse ;  /* 0x00000007ff1f7819 */ /* 0x100fe40000011600 */
[----:B------:R-:W-:Y:S01]  /*01b0*/  SHF.R.U32.HI R32, RZ, 0x3, R0 ;  /* 0x00000003ff207819 */ /* 0x000fe20000011600 */
[----:B------:R-:W-:Y:S01]  /*01c0*/  IMAD.HI R2, R30, 0x78787879, RZ ;  /* 0x787878791e027827 */ /* 0x000fe200078e02ff */
[----:B------:R-:W-:Y:S02]  /*01d0*/  SGXT.U32 R31, R31, 0x2 ;  /* 0x000000021f1f781a */ /* 0x000fe40000000000 */
[----:B------:R-:W-:Y:S02]  /*01e0*/  SGXT.U32 R32, R32, 0x6 ;  /* 0x000000062020781a */ /* 0x000fe40000000000 */
[----:B------:R-:W-:-:S02]  /*01f0*/  SHF.R.U32.HI R3, RZ, 0x1f, R2 ;  /* 0x0000001fff037819 */ /* 0x000fc40000011602 */
[----:B------:R-:W-:Y:S02]  /*0200*/  LOP3.LUT R33, R34, 0x4, R31, 0xfe, !PT ;  /* 0x0000000422217812 */ /* 0x000fe400078efe1f */
[----:B------:R-:W-:Y:S02]  /*0210*/  LEA.HI.SX32 R5, R2, R3, 0x1d ;  /* 0x0000000302057211 */ /* 0x000fe400078feaff */
[----:B------:R-:W-:Y:S02]  /*0220*/  SHF.L.U32 R2, R0, 0x9, RZ ;  /* 0x0000000900027819 */ /* 0x000fe400000006ff */
[----:B------:R-:W-:Y:S01]  /*0230*/  LOP3.LUT R34, R34, R31, RZ, 0xfc, !PT ;  /* 0x0000001f22227212 */ /* 0x000fe200078efcff */
[----:B------:R-:W-:Y:S01]  /*0240*/  IMAD R11, R5, -0x11, R30 ;  /* 0xffffffef050b7824 */ /* 0x000fe200078e021e */
[----:B------:R-:W-:Y:S01]  /*0250*/  LOP3.LUT R7, R2, 0xe00, RZ, 0xc0, !PT ;  /* 0x00000e0002077812 */ /* 0x000fe200078ec0ff */
[----:B------:R-:W-:Y:S01]  /*0260*/  IMAD.HI R2, R33, 0x78787879, RZ ;  /* 0x7878787921027827 */ /* 0x000fe200078e02ff */
[----:B------:R-:W-:-:S02]  /*0270*/  LOP3.LUT R39, R35, 0x7fc, RZ, 0xc0, !PT ;  /* 0x000007fc23277812 */ /* 0x000fc400078ec0ff */
[----:B------:R-:W-:Y:S01]  /*0280*/  LOP3.LUT R36, R7, R32, RZ, 0xfc, !PT ;  /* 0x0000002007247212 */ /* 0x000fe200078efcff */
[----:B------:R-:W-:Y:S01]  /*0290*/  VIADD R8, R11, 0xffffffff ;  /* 0xffffffff0b087836 */ /* 0x000fe20000000000 */
[----:B------:R-:W-:Y:S01]  /*02a0*/  LEA.HI R7, R7, UR4, RZ, 0x1b ;  /* 0x0000000407077c11 */ /* 0x000fe2000f8fd8ff */
[C---:B------:R-:W-:Y:S01]  /*02b0*/  IMAD.HI R6, R34.reuse, 0x78787879, RZ ;  /* 0x7878787922067827 */ /* 0x040fe200078e02ff */
[----:B------:R-:W-:Y:S02]  /*02c0*/  ISETP.GE.AND P3, PT, R34, 0x44, PT ;  /* 0x000000442200780c */ /* 0x000fe40003f66270 */
[----:B------:R-:W-:Y:S02]  /*02d0*/  PRMT R3, R8, 0x8880, RZ ;  /* 0x0000888008037816 */ /* 0x000fe400000000ff */
[----:B------:R-:W-:Y:S02]  /*02e0*/  LEA R36, R36, R7, 0x2 ;  /* 0x0000000724247211 */ /* 0x000fe400078e10ff */
[----:B------:R-:W-:-:S02]  /*02f0*/  PRMT R3, R3, 0x7710, RZ ;  /* 0x0000771003037816 */ /* 0x000fc400000000ff */
[----:B------:R-:W-:Y:S02]  /*0300*/  SHF.R.U32.HI R7, RZ, 0x1f, R6 ;  /* 0x0000001fff077819 */ /* 0x000fe40000011606 */
[----:B------:R-:W-:Y:S02]  /*0310*/  SHF.R.U32.HI R3, RZ, 0xb, R3 ;  /* 0x0000000bff037819 */ /* 0x000fe40000011603 */
[----:B------:R-:W-:Y:S02]  /*0320*/  LEA.HI.SX32 R7, R6, R7, 0x1d ;  /* 0x0000000706077211 */ /* 0x000fe400078feaff */
[----:B------:R-:W-:Y:S02]  /*0330*/  LOP3.LUT R9, R3, 0xf, RZ, 0xc0, !PT ;  /* 0x0000000f03097812 */ /* 0x000fe400078ec0ff */
[----:B------:R-:W-:Y:S01]  /*0340*/  SHF.R.U32.HI R3, RZ, 0x1f, R2 ;  /* 0x0000001fff037819 */ /* 0x000fe20000011602 */
[----:B------:R-:W-:Y:S01]  /*0350*/  IMAD R7, R7, -0x11, R34 ;  /* 0xffffffef07077824 */ /* 0x000fe200078e0222 */
[----:B------:R-:W-:Y:S01]  /*0360*/  SHF.R.U32.HI R37, RZ, 0x3, R0 ;  /* 0x00000003ff257819 */ /* 0x000fe20000011600 */
[----:B------:R-:W-:Y:S01]  /*0370*/  IMAD.IADD R9, R8, 0x1, R9 ;  /* 0x0000000108097824 */ /* 0x000fe200078e0209 */
[----:B------:R-:W-:Y:S01]  /*0380*/  LEA.HI.SX32 R4, R2, R3, 0x1d ;  /* 0x0000000302047211 */ /* 0x000fe200078feaff */
[----:B------:R-:W-:Y:S01]  /*0390*/  IMAD R29, R7, 0x300, RZ ;  /* 0x00000300071d7824 */ /* 0x000fe200078e02ff */
[----:B------:R-:W-:-:S02]  /*03a0*/  LOP3.LUT R2, R39, 0x800, RZ, 0xfc, !PT ;  /* 0x0000080027027812 */ /* 0x000fc400078efcff */
[----:B------:R-:W-:Y:S01]  /*03b0*/  LOP3.LUT R9, R9, 0xf0, RZ, 0xc0, !PT ;  /* 0x000000f009097812 */ /* 0x000fe200078ec0ff */
[----:B------:R-:W-:Y:S01]  /*03c0*/  IMAD R69, R4, -0x11, R33 ;  /* 0xffffffef04457824 */ /* 0x000fe200078e0221 */
[----:B------:R-:W-:Y:S02]  /*03d0*/  SHF.R.U32.HI R10, RZ, 0x5, R2 ;  /* 0x00000005ff0a7819 */ /* 0x000fe40000011602 */
[----:B------:R-:W1:Y:S01]  /*03e0*/  LDC.64 R2, c[0x0][0x230] ;  /* 0x00008c00ff027b82 */ /* 0x000e620000000a00 */
[----:B------:R-:W-:Y:S02]  /*03f0*/  IADD3 R9, RZ, -R9, RZ ;  /* 0x80000009ff097210 */ /* 0x000fe40007ffe0ff */
[----:B------:R-:W-:Y:S02]  /*0400*/  ISETP.LT.AND P4, PT, R7, 0x1, !P3 ;  /* 0x000000010700780c */ /* 0x000fe40005f81270 */
[----:B------:R-:W-:Y:S02]  /*0410*/  PRMT R9, R9, 0x7710, RZ ;  /* 0x0000771009097816 */ /* 0x000fe400000000ff */
[----:B------:R-:W-:-:S02]  /*0420*/  ISETP.GT.AND P3, PT, R7, RZ, !P3 ;  /* 0x000000ff0700720c */ /* 0x000fc40005f64270 */
[----:B------:R-:W-:Y:S01]  /*0430*/  ISETP.GE.AND P2, PT, R33, 0x44, PT ;  /* 0x000000442100780c */ /* 0x000fe20003f46270 */
[----:B------:R-:W-:Y:S01]  /*0440*/  IMAD.IADD R8, R8, 0x1, R9 ;  /* 0x0000000108087824 */ /* 0x000fe200078e0209 */
[----:B------:R-:W-:Y:S02]  /*0450*/  LOP3.LUT R6, R37, 0x30, RZ, 0xc0, !PT ;  /* 0x0000003025067812 */ /* 0x000fe400078ec0ff */
[----:B------:R-:W-:Y:S02]  /*0460*/  P2R R76, PR, RZ, 0x8 ;  /* 0x00000008ff4c7803 */ /* 0x000fe40000000000 */
[----:B------:R-:W-:Y:S01]  /*0470*/  ISETP.LT.AND P3, PT, R69, 0x1, !P2 ;  /* 0x000000014500780c */ /* 0x000fe20005761270 */
[----:B------:R-:W-:Y:S01]  /*0480*/  VIADD R6, R6, UR4 ;  /* 0x0000000406067c36 */ /* 0x000fe20008000000 */
[----:B------:R-:W-:Y:S02]  /*0490*/  LOP3.LUT R10, R10, 0x70, RZ, 0xc0, !PT ;  /* 0x000000700a0a7812 */ /* 0x000fe400078ec0ff */
[----:B------:R-:W-:-:S02]  /*04a0*/  LOP3.LUT R8, R8, 0xffff, RZ, 0xc0, !PT ;  /* 0x0000ffff08087812 */ /* 0x000fc400078ec0ff */
[----:B------:R-:W-:Y:S02]  /*04b0*/  ISETP.GT.AND P2, PT, R69, RZ, !P2 ;  /* 0x000000ff4500720c */ /* 0x000fe40005744270 */
[----:B------:R-:W-:Y:S01]  /*04c0*/  IADD3 R10, R10, UR4, RZ ;  /* 0x000000040a0a7c10 */ /* 0x000fe2000fffe0ff */
[----:B-1----:R-:W-:Y:S01]  /*04d0*/  IMAD.WIDE R28, R29, 0x4, R2 ;  /* 0x000000041d1c7825 */ /* 0x002fe200078e0202 */
[----:B------:R-:W-:Y:S02]  /*04e0*/  ISETP.GE.AND P1, PT, R7, 0x1, PT ;  /* 0x000000010700780c */ /* 0x000fe40003f26270 */
[----:B------:R-:W-:Y:S01]  /*04f0*/  PRMT R40, R8, 0x8880, RZ ;  /* 0x0000888008287816 */ /* 0x000fe200000000ff */
[----:B------:R-:W-:Y:S01]  /*0500*/  IMAD R7, R69, 0x300, RZ ;  /* 0x0000030045077824 */ /* 0x000fe200078e02ff */
[----:B------:R-:W-:Y:S02]  /*0510*/  P2R R72, PR, RZ, 0x10 ;  /* 0x00000010ff487803 */ /* 0x000fe40000000000 */
[----:B------:R-:W-:Y:S01]  /*0520*/  P2R R77, PR, RZ, 0x4 ;  /* 0x00000004ff4d7803 */ /* 0x000fe20000000000 */
[----:B------:R-:W-:Y:S01]  /*0530*/  IMAD R40, R5, 0x3000, R40 ;  /* 0x0000300005287824 */ /* 0x000fe200078e0228 */
[----:B------:R-:W-:Y:S01]  /*0540*/  ISETP.GE.AND P0, PT, R30, 0x44, PT ;  /* 0x000000441e00780c */ /* 0x000fe20003f06270 */
[----:B------:R-:W-:Y:S01]  /*0550*/  IMAD.WIDE R2, R7, 0x4, R2 ;  /* 0x0000000407027825 */ /* 0x000fe200078e0202 */
[----:B------:R-:W-:-:S02]  /*0560*/  ISETP.GE.AND P4, PT, R69, 0x1, PT ;  /* 0x000000014500780c */ /* 0x000fc40003f86270 */
[----:B------:R-:W-:Y:S02]  /*0570*/  PLOP3.LUT P2, PT, PT, PT, PT, 0x80, 0x0 ;  /* 0x000000000000781c */ /* 0x000fe40003f4f070 */
[C---:B------:R-:W-:Y:S01]  /*0580*/  LEA R38, R39.reuse, R6, 0x2 ;  /* 0x0000000627267211 */ /* 0x040fe200078e10ff */
[----:B------:R-:W-:Y:S01]  /*0590*/  IMAD R39, R39, 0x4, R10 ;  /* 0x0000000427277824 */ /* 0x000fe200078e020a */
[----:B------:R-:W-:Y:S02]  /*05a0*/  ISETP.GT.AND P0, PT, R11, RZ, !P0 ;  /* 0x000000ff0b00720c */ /* 0x000fe40004704270 */
[----:B------:R-:W-:Y:S02]  /*05b0*/  P2R R4, PR, RZ, 0x10 ;  /* 0x00000010ff047803 */ /* 0x000fe40000000000 */
[----:B------:R-:W-:Y:S02]  /*05c0*/  P2R R74, PR, RZ, 0x8 ;  /* 0x00000008ff4a7803 */ /* 0x000fe40000000000 */
[----:B------:R-:W-:-:S02]  /*05d0*/  LOP3.LUT R66, R0, 0x7, RZ, 0xc0, !PT ;  /* 0x0000000700427812 */ /* 0x000fc400078ec0ff */
[----:B------:R-:W-:Y:S02]  /*05e0*/  LOP3.LUT R67, R31, 0x4, RZ, 0xfc, !PT ;  /* 0x000000041f437812 */ /* 0x000fe400078efcff */
[----:B------:R-:W-:-:S07]  /*05f0*/  P2R R80, PR, RZ, 0x4 ;  /* 0x00000004ff507803 */ /* 0x000fce0000000000 */
.L_x_1:
[----:B------:R-:W-:Y:S02]  /*0600*/  LOP3.LUT R68, R15, 0x1fc, R35, 0xf8, !PT ;  /* 0x000001fc0f447812 */ /* 0x000fe400078ef823 */
[----:B------:R-:W-:Y:S02]  /*0610*/  LOP3.LUT R7, R15, 0x100, R32, 0xfe, !PT ;  /* 0x000001000f077812 */ /* 0x000fe400078efe20 */
[C---:B------:R-:W-:Y:S02]  /*0620*/  SHF.L.U32 R25, R68.reuse, 0x2, RZ ;  /* 0x0000000244197819 */ /* 0x040fe400000006ff */
[----:B------:R-:W-:Y:S02]  /*0630*/  SHF.L.U64.HI R5, R68, 0x2, R41 ;  /* 0x0000000244057819 */ /* 0x000fe40000010229 */
[----:B------:R-:W-:Y:S02]  /*0640*/  IADD3 R26, P2, R25, UR8, RZ ;  /* 0x00000008191a7c10 */ /* 0x000fe4000ff5e0ff */
[----:B------:R-:W-:-:S02]  /*0650*/  MOV R8, RZ ;  /* 0x000000ff00087202 */ /* 0x000fc40000000f00 */
[----:B------:R-:W-:Y:S02]  /*0660*/  IADD3.X R27, R5, UR9, RZ, P2, !PT ;  /* 0x00000009051b7c10 */ /* 0x000fe400097fe4ff */
[----:B------:R-:W-:Y:S02]  /*0670*/  IADD3 R22, P2, R28, R25, RZ ;  /* 0x000000191c167210 */ /* 0x000fe40007f5e0ff */
[----:B------:R-:W-:Y:S02]  /*0680*/  P2R R82, PR, RZ, 0x2 ;  /* 0x00000002ff527803 */ /* 0x000fe40000000000 */
[----:B------:R-:W-:Y:S01]  /*0690*/  ISETP.NE.AND P5, PT, R72, RZ, PT ;  /* 0x000000ff4800720c */ /* 0x000fe20003fa5270 */
[----:B------:R-:W-:Y:S01]  /*06a0*/  IMAD.X R23, R29, 0x1, R5, P2 ;  /* 0x000000011d177824 */ /* 0x000fe200010e0605 */
[----:B------:R-:W-:Y:S02]  /*06b0*/  IADD3 R20, P2, R2, R25, RZ ;  /* 0x0000001902147210 */ /* 0x000fe40007f5e0ff */
[----:B------:R-:W-:-:S02]  /*06c0*/  ISETP.NE.AND P4, PT, R74, RZ, PT ;  /* 0x000000ff4a00720c */ /* 0x000fc40003f85270 */
[----:B------:R-:W-:Y:S02]  /*06d0*/  IADD3.X R21, R3, R5, RZ, P2, !PT ;  /* 0x0000000503157210 */ /* 0x000fe400017fe4ff */
[----:B------:R-:W-:-:S04]  /*06e0*/  IADD3 R24, P2, R25, UR10, RZ ;  /* 0x0000000a19187c10 */ /* 0x000fc8000ff5e0ff */
[----:B------:R-:W-:Y:S02]  /*06f0*/  IADD3.X R25, R5, UR11, RZ, P2, !PT ;  /* 0x0000000b05197c10 */ /* 0x000fe400097fe4ff */
[----:B------:R-:W1:Y:S01]  /*0700*/  LDC.64 R4, c[0x0][0x220] ;  /* 0x00008800ff047b82 */ /* 0x000e620000000a00 */
[C---:B------:R-:W-:Y:S01]  /*0710*/  ISETP.LT.U32.AND P2, PT, R7.reuse, 0x300, PT ;  /* 0x000003000700780c */ /* 0x040fe20003f41070 */
[----:B------:R-:W-:-:S03]  /*0720*/  IMAD R7, R7, 0x10, R40 ;  /* 0x0000001007077824 */ /* 0x000fc600078e0228 */
[----:B------:R-:W-:Y:S01]  /*0730*/  ISETP.LT.U32.AND.EX P2, PT, R41, RZ, P0, P2 ;  /* 0x000000ff2900720c */ /* 0x000fe20000741120 */
[----:B-1----:R-:W-:-:S12]  /*0740*/  IMAD.WIDE R6, R7, 0x4, R4 ;  /* 0x0000000407067825 */ /* 0x002fd800078e0204 */
[----:B------:R-:W2:Y:S01]  /*0750*/  @P2 LDG.E.EL R8, desc[UR6][R6.64] ;  /* 0x0000000606082981 */ /* 0x000ea2000c2e1900 */
[----:B------:R-:W-:Y:S02]  /*0760*/  LOP3.LUT R9, R15, 0x140, R32, 0xfe, !PT ;  /* 0x000001400f097812 */ /* 0x000fe400078efe20 */
[----:B------:R-:W-:Y:S02]  /*0770*/  MOV R10, RZ ;  /* 0x000000ff000a7202 */ /* 0x000fe40000000f00 */
[----:B--2---:R-:W-:Y:S02]  /*0780*/  SEL R83, R8, RZ, P2 ;  /* 0x000000ff08537207 */ /* 0x004fe40001000000 */
[C---:B------:R-:W-:Y:S01]  /*0790*/  ISETP.LT.U32.AND P2, PT, R9.reuse, 0x300, PT ;  /* 0x000003000900780c */ /* 0x040fe20003f41070 */
[----:B------:R-:W-:-:S03]  /*07a0*/  IMAD R9, R9, 0x10, R40 ;  /* 0x0000001009097824 */ /* 0x000fc600078e0228 */
[----:B------:R-:W-:Y:S01]  /*07b0*/  ISETP.LT.U32.AND.EX P2, PT, R41, RZ, P0, P2 ;  /* 0x000000ff2900720c */ /* 0x000fe20000741120 */
[----:B------:R-:W-:-:S12]  /*07c0*/  IMAD.WIDE R8, R9, 0x4, R4 ;  /* 0x0000000409087825 */ /* 0x000fd800078e0204 */
[----:B------:R-:W2:Y:S01]  /*07d0*/  @P2 LDG.E.EL R10, desc[UR6][R8.64] ;  /* 0x00000006080a2981 */ /* 0x000ea2000c2e1900 */
[----:B------:R-:W-:-:S05]  /*07e0*/  LOP3.LUT R11, R15, 0x180, R32, 0xfe, !PT ;  /* 0x000001800f0b7812 */ /* 0x000fca00078efe20 */
[----:B------:R-:W-:-:S04]  /*07f0*/  IMAD R7, R11, 0x10, R40 ;  /* 0x000000100b077824 */ /* 0x000fc800078e0228 */
[----:B------:R-:W-:Y:S01]  /*0800*/  IMAD.WIDE R6, R7, 0x4, R4 ;  /* 0x0000000407067825 */ /* 0x000fe200078e0204 */
[----:B--2---:R-:W-:Y:S02]  /*0810*/  SEL R85, R10, RZ, P2 ;  /* 0x000000ff0a557207 */ /* 0x004fe40001000000 */
[----:B------:R-:W-:Y:S02]  /*0820*/  ISETP.LT.U32.AND P2, PT, R11, 0x300, PT ;  /* 0x000003000b00780c */ /* 0x000fe40003f41070 */
[----:B------:R-:W-:Y:S02]  /*0830*/  MOV R10, RZ ;  /* 0x000000ff000a7202 */ /* 0x000fe40000000f00 */
[----:B------:R-:W-:-:S13]  /*0840*/  ISETP.LT.U32.AND.EX P2, PT, R41, RZ, P0, P2 ;  /* 0x000000ff2900720c */ /* 0x000fda0000741120 */
        /* <DEDUP_REMOVED lines=9> */
[----:B------:R-:W-:Y:S01]  /*08e0*/  LOP3.LUT R9, R15, R32, RZ, 0xfc, !PT ;  /* 0x000000200f097212 */ /* 0x000fe200078efcff */
[----:B------:R-:W-:Y:S01]  /*08f0*/  IMAD.MOV.U32 R75, RZ, RZ, RZ ;  /* 0x000000ffff4b7224 */ /* 0x000fe200078e00ff */
[----:B------:R-:W-:Y:S02]  /*0900*/  MOV R73, RZ ;  /* 0x000000ff00497202 */ /* 0x000fe40000000f00 */
[----:B------:R-:W-:Y:S01]  /*0910*/  CS2R R78, SRZ ;  /* 0x00000000004e7805 */ /* 0x000fe2000001ff00 */
[----:B------:R-:W-:-:S04]  /*0920*/  IMAD R7, R9, 0x10, R40 ;  /* 0x0000001009077824 */ /* 0x000fc800078e0228 */
[C---:B------:R-:W-:Y:S01]  /*0930*/  VIADD R11, R7.reuse, 0x800 ;  /* 0x00000800070b7836 */ /* 0x040fe20000000000 */
[----:B------:R-:W-:Y:S02]  /*0940*/  IADD3 R9, R7, 0x400, RZ ;  /* 0x0000040007097810 */ /* 0x000fe40007ffe0ff */
[----:B------:R-:W-:Y:S01]  /*0950*/  IADD3 R71, R7, 0xc00, RZ ;  /* 0x00000c0007477810 */ /* 0x000fe20007ffe0ff */
[----:B------:R-:W-:-:S04]  /*0960*/  IMAD.WIDE R6, R7, 0x4, R4 ;  /* 0x0000000407067825 */ /* 0x000fc800078e0204 */
[--C-:B------:R-:W-:Y:S01]  /*0970*/  IMAD.WIDE R10, R11, 0x4, R4.reuse ;  /* 0x000000040b0a7825 */ /* 0x100fe200078e0204 */
[----:B------:R1:W3:Y:S03]  /*0980*/  @P0 LDG.E.EL R73, desc[UR6][R6.64] ;  /* 0x0000000606490981 */ /* 0x0002e6000c2e1900 */
[----:B------:R-:W-:Y:S01]  /*0990*/  IMAD.WIDE R70, R71, 0x4, R4 ;  /* 0x0000000447467825 */ /* 0x000fe200078e0204 */
[----:B------:R-:W4:Y:S04]  /*09a0*/  @P0 LDG.E.EL R78, desc[UR6][R10.64] ;  /* 0x000000060a4e0981 */ /* 0x000f28000c2e1900 */
[----:B------:R-:W5:Y:S01]  /*09b0*/  @P0 LDG.E.EL R79, desc[UR6][R70.64] ;  /* 0x00000006464f0981 */ /* 0x000f62000c2e1900 */
[----:B------:R-:W-:-:S02]  /*09c0*/  ISETP.GE.U32.AND P3, PT, R68, 0x300, PT ;  /* 0x000003004400780c */ /* 0x000fc40003f66070 */
[----:B------:R-:W-:Y:S02]  /*09d0*/  ISETP.LT.U32.AND P1, PT, R68, 0x300, PT ;  /* 0x000003004400780c */ /* 0x000fe40003f21070 */
[----:B------:R-:W-:Y:S02]  /*09e0*/  ISETP.GE.U32.AND.EX P3, PT, R41, RZ, PT, P3 ;  /* 0x000000ff2900720c */ /* 0x000fe40003f66130 */
[----:B--2---:R-:W-:Y:S01]  /*09f0*/  SEL R81, R8, RZ, P2 ;  /* 0x000000ff08517207 */ /* 0x004fe20001000000 */
[----:B------:R-:W-:-:S05]  /*0a00*/  IMAD.WIDE R8, R9, 0x4, R4 ;  /* 0x0000000409087825 */ /* 0x000fca00078e0204 */
[----:B------:R2:W5:Y:S01]  /*0a10*/  @P0 LDG.E.EL R75, desc[UR6][R8.64] ;  /* 0x00000006084b0981 */ /* 0x000562000c2e1900 */
[----:B------:R-:W-:Y:S02]  /*0a20*/  ISETP.LT.AND P2, PT, R33, 0x44, !P3 ;  /* 0x000000442100780c */ /* 0x000fe40005f41270 */
[----:B------:R-:W-:Y:S02]  /*0a30*/  ISETP.LT.AND P3, PT, R34, 0x44, !P3 ;  /* 0x000000442200780c */ /* 0x000fe40005f61270 */
[C---:B------:R-:W-:Y:S02]  /*0a40*/  ISETP.LT.U32.AND.EX P5, PT, R41.reuse, RZ, P5, P1 ;  /* 0x000000ff2900720c */ /* 0x040fe40002fa1110 */
[----:B------:R-:W-:Y:S02]  /*0a50*/  ISETP.LT.U32.AND.EX P4, PT, R41, RZ, P4, P1 ;  /* 0x000000ff2900720c */ /* 0x000fe40002781110 */
[----:B------:R-:W-:Y:S02]  /*0a60*/  CS2R R12, SRZ ;  /* 0x00000000000c7805 */ /* 0x000fe4000001ff00 */
[----:B------:R-:W-:-:S02]  /*0a70*/  CS2R R14, SRZ ;  /* 0x00000000000e7805 */ /* 0x000fc4000001ff00 */
[----:B------:R-:W-:Y:S02]  /*0a80*/  CS2R R16, SRZ ;  /* 0x0000000000107805 */ /* 0x000fe4000001ff00 */
[----:B------:R-:W-:Y:S02]  /*0a90*/  CS2R R18, SRZ ;  /* 0x0000000000127805 */ /* 0x000fe4000001ff00 */
[----:B------:R-:W-:Y:S02]  /*0aa0*/  CS2R R4, SRZ ;  /* 0x0000000000047805 */ /* 0x000fe4000001ff00 */
[----:B-1----:R-:W-:Y:S02]  /*0ab0*/  CS2R R6, SRZ ;  /* 0x0000000000067805 */ /* 0x002fe4000001ff00 */
[----:B--2---:R-:W-:Y:S02]  /*0ac0*/  CS2R R8, SRZ ;  /* 0x0000000000087805 */ /* 0x004fe4000001ff00 */
[----:B------:R-:W-:Y:S01]  /*0ad0*/  CS2R R10, SRZ ;  /* 0x00000000000a7805 */ /* 0x000fe2000001ff00 */
[----:B------:R-:W2:Y:S04]  /*0ae0*/  @P5 LDG.E.EL.128 R12, desc[UR6][R26.64] ;  /* 0x000000061a0c5981 */ /* 0x000ea8000c2e1d00 */
[----:B------:R-:W2:Y:S04]  /*0af0*/  @P4 LDG.E.EL.128 R16, desc[UR6][R26.64] ;  /* 0x000000061a104981 */ /* 0x000ea8000c2e1d00 */
[----:B------:R-:W2:Y:S04]  /*0b00*/  @P3 LDG.E.EL.128 R4, desc[UR6][R22.64] ;  /* 0x0000000616043981 */ /* 0x000ea8000c2e1d00 */
[----:B------:R1:W2:Y:S01]  /*0b10*/  @P2 LDG.E.EL.128 R8, desc[UR6][R20.64] ;  /* 0x0000000614082981 */ /* 0x0002a2000c2e1d00 */
[----:B------:R-:W-:Y:S01]  /*0b20*/  BAR.SYNC.DEFER_BLOCKING 0x0 ;  /* 0x0000000000007b1d */ /* 0x000fe20000010000 */
[----:B---3--:R-:W-:-:S02]  /*0b30*/  SEL R73, R73, RZ, P0 ;  /* 0x000000ff49497207 */ /* 0x008fc40000000000 */
[----:B----4-:R-:W-:Y:S02]  /*0b40*/  SEL R71, R78, RZ, P0 ;  /* 0x000000ff4e477207 */ /* 0x010fe40000000000 */
[----:B-----5:R-:W-:Y:S02]  /*0b50*/  SEL R79, R79, RZ, P0 ;  /* 0x000000ff4f4f7207 */ /* 0x020fe40000000000 */
[----:B------:R-:W-:-:S04]  /*0b60*/  ISETP.NE.AND P6, PT, R76, RZ, PT ;  /* 0x000000ff4c00720c */ /* 0x000fc80003fc5270 */
[----:B------:R-:W-:Y:S01]  /*0b70*/  ISETP.LT.U32.AND.EX P6, PT, R41, RZ, P6, P1 ;  /* 0x000000ff2900720c */ /* 0x000fe200037c1110 */
[----:B------:R-:W-:Y:S04]  /*0b80*/  STS [R36], R73 ;  /* 0x0000004924007388 */ /* 0x000fe80000000800 */
[----:B------:R-:W-:Y:S04]  /*0b90*/  STS [R36+0x200], R71 ;  /* 0x0002004724007388 */ /* 0x000fe80000000800 */
[----:B------:R-:W-:Y:S04]  /*0ba0*/  STS [R36+0x300], R79 ;  /* 0x0003004f24007388 */ /* 0x000fe80000000800 */
[----:B------:R-:W-:Y:S04]  /*0bb0*/  STS [R36+0x400], R83 ;  /* 0x0004005324007388 */ /* 0x000fe80000000800 */
[----:B------:R-:W-:Y:S04]  /*0bc0*/  STS [R36+0x500], R85 ;  /* 0x0005005524007388 */ /* 0x000fe80000000800 */
[----:B------:R-:W-:Y:S04]  /*0bd0*/  STS [R36+0x600], R87 ;  /* 0x0006005724007388 */ /* 0x000fe80000000800 */
[----:B------:R-:W-:Y:S01]  /*0be0*/  STS [R36+0x700], R81 ;  /* 0x0007005124007388 */ /* 0x000fe20000000800 */
[----:B01----:R-:W-:-:S02]  /*0bf0*/  CS2R R20, SRZ ;  /* 0x0000000000147805 */ /* 0x003fc4000001ff00 */
[----:B------:R-:W-:Y:S02]  /*0c00*/  CS2R R22, SRZ ;  /* 0x0000000000167805 */ /* 0x000fe4000001ff00 */
[----:B------:R-:W-:-:S05]  /*0c10*/  SEL R75, R75, RZ, P0 ;  /* 0x000000ff4b4b7207 */ /* 0x000fca0000000000 */
[----:B------:R0:W-:Y:S01]  /*0c20*/  STS [R36+0x100], R75 ;  /* 0x0001004b24007388 */ /* 0x0001e20000000800 */
[----:B------:R-:W-:Y:S06]  /*0c30*/  BAR.SYNC.DEFER_BLOCKING 0x0 ;  /* 0x0000000000007b1d */ /* 0x000fec0000010000 */
[----:B------:R-:W0:Y:S02]  /*0c40*/  @P6 LDG.E.EL.128 R20, desc[UR6][R24.64] ;  /* 0x0000000618146981 */ /* 0x000e24000c2e1d00 */
[----:B0-----:R-:W-:Y:S02]  /*0c50*/  SEL R75, R20, RZ, P6 ;  /* 0x000000ff144b7207 */ /* 0x001fe40003000000 */
[----:B------:R-:W-:-:S02]  /*0c60*/  SEL R84, R21, RZ, P6 ;  /* 0x000000ff15547207 */ /* 0x000fc40003000000 */
[----:B------:R-:W-:Y:S02]  /*0c70*/  SEL R79, R22, RZ, P6 ;  /* 0x000000ff164f7207 */ /* 0x000fe40003000000 */
[----:B------:R-:W-:Y:S02]  /*0c80*/  SEL R86, R23, RZ, P6 ;  /* 0x000000ff17567207 */ /* 0x000fe40003000000 */
[----:B------:R-:W-:-:S04]  /*0c90*/  ISETP.NE.AND P6, PT, R77, RZ, PT ;  /* 0x000000ff4d00720c */ /* 0x000fc80003fc5270 */
[----:B------:R-:W-:Y:S02]  /*0ca0*/  ISETP.LT.U32.AND.EX P6, PT, R41, RZ, P6, P1 ;  /* 0x000000ff2900720c */ /* 0x000fe400037c1110 */
[----:B------:R-:W-:Y:S02]  /*0cb0*/  CS2R R20, SRZ ;  /* 0x0000000000147805 */ /* 0x000fe4000001ff00 */
[----:B------:R-:W-:-:S09]  /*0cc0*/  CS2R R22, SRZ ;  /* 0x0000000000167805 */ /* 0x000fd2000001ff00 */
[----:B------:R0:W3:Y:S04]  /*0cd0*/  @P6 LDG.E.EL.128 R20, desc[UR6][R24.64] ;  /* 0x0000000618146981 */ /* 0x0000e8000c2e1d00 */
[----:B0-----:R-:W0:Y:S01]  /*0ce0*/  LDS.128 R24, [R39+0x2000] ;  /* 0x0020000027187984 */ /* 0x001e220000000c00 */
[----:B------:R-:W-:Y:S02]  /*0cf0*/  ISETP.NE.AND P1, PT, R82, RZ, PT ;  /* 0x000000ff5200720c */ /* 0x000fe40003f25270 */
[----:B--2---:R-:W-:Y:S02]  /*0d00*/  SEL R83, R4, RZ, P3 ;  /* 0x000000ff04537207 */ /* 0x004fe40001800000 */
[----:B------:R-:W-:Y:S02]  /*0d10*/  SEL R82, R5, RZ, P3 ;  /* 0x000000ff05527207 */ /* 0x000fe40001800000 */
[----:B------:R-:W1:Y:S01]  /*0d20*/  LDC.64 R4, c[0x0][0x248] ;  /* 0x00009200ff047b82 */ /* 0x000e620000000a00 */
[----:B------:R-:W-:-:S02]  /*0d30*/  SEL R12, R12, RZ, P5 ;  /* 0x000000ff0c0c7207 */ /* 0x000fc40002800000 */
[----:B------:R-:W-:Y:S02]  /*0d40*/  SEL R13, R13, RZ, P5 ;  /* 0x000000ff0d0d7207 */ /* 0x000fe40002800000 */
[----:B------:R-:W-:Y:S02]  /*0d50*/  SEL R14, R14, RZ, P5 ;  /* 0x000000ff0e0e7207 */ /* 0x000fe40002800000 */
[----:B------:R-:W-:Y:S02]  /*0d60*/  SEL R15, R15, RZ, P5 ;  /* 0x000000ff0f0f7207 */ /* 0x000fe40002800000 */
[----:B------:R-:W-:Y:S02]  /*0d70*/  ISETP.GE.AND P5, PT, R69, 0x1, PT ;  /* 0x000000014500780c */ /* 0x000fe40003fa6270 */
[----:B------:R-:W-:Y:S02]  /*0d80*/  SEL R85, R6, RZ, P3 ;  /* 0x000000ff06557207 */ /* 0x000fe40001800000 */
[----:B------:R-:W-:-:S02]  /*0d90*/  SEL R88, R9, RZ, P2 ;  /* 0x000000ff09587207 */ /* 0x000fc40001000000 */
[----:B------:R-:W-:Y:S02]  /*0da0*/  SEL R18, R18, RZ, P4 ;  /* 0x000000ff12127207 */ /* 0x000fe40002000000 */
[----:B------:R-:W-:Y:S02]  /*0db0*/  SEL R6, R7, RZ, P3 ;  /* 0x000000ff07067207 */ /* 0x000fe40001800000 */
[----:B------:R-:W-:Y:S02]  /*0dc0*/  SEL R87, R8, RZ, P2 ;  /* 0x000000ff08577207 */ /* 0x000fe40001000000 */
[----:B------:R-:W-:Y:S02]  /*0dd0*/  SEL R9, R10, RZ, P2 ;  /* 0x000000ff0a097207 */ /* 0x000fe40001000000 */
[----:B------:R-:W-:Y:S02]  /*0de0*/  SEL R16, R16, RZ, P4 ;  /* 0x000000ff10107207 */ /* 0x000fe40002000000 */
[----:B------:R-:W-:-:S02]  /*0df0*/  SEL R17, R17, RZ, P4 ;  /* 0x000000ff11117207 */ /* 0x000fc40002000000 */
[----:B------:R-:W-:Y:S02]  /*0e00*/  SEL R19, R19, RZ, P4 ;  /* 0x000000ff13137207 */ /* 0x000fe40002000000 */
[----:B------:R-:W-:Y:S02]  /*0e10*/  SEL R8, R11, RZ, P2 ;  /* 0x000000ff0b087207 */ /* 0x000fe40001000000 */
[----:B---3--:R-:W-:Y:S02]  /*0e20*/  SEL R71, R20, RZ, P6 ;  /* 0x000000ff14477207 */ /* 0x008fe40003000000 */
[----:B------:R-:W-:Y:S02]  /*0e30*/  SEL R70, R21, RZ, P6 ;  /* 0x000000ff15467207 */ /* 0x000fe40003000000 */
[----:B------:R-:W-:Y:S02]  /*0e40*/  SEL R73, R22, RZ, P6 ;  /* 0x000000ff16497207 */ /* 0x000fe40003000000 */
[----:B------:R-:W-:-:S02]  /*0e50*/  SEL R78, R23, RZ, P6 ;  /* 0x000000ff174e7207 */ /* 0x000fc40003000000 */
[----:B------:R-:W2:Y:S01]  /*0e60*/  LDS.128 R20, [R38] ;  /* 0x0000000026147984 */ /* 0x000ea20000000c00 */
[----:B------:R-:W-:Y:S01]  /*0e70*/  ISETP.NE.AND P6, PT, R80, RZ, PT ;  /* 0x000000ff5000720c */ /* 0x000fe20003fc5270 */
[----:B0-----:R-:W-:Y:S01]  /*0e80*/  @P5 FADD R18, R26, R73 ;  /* 0x000000491a125221 */ /* 0x001fe20000000000 */
[----:B------:R-:W-:Y:S01]  /*0e90*/  @P5 FADD R16, R24, R71 ;  /* 0x0000004718105221 */ /* 0x000fe20000000000 */
[----:B------:R-:W-:Y:S01]  /*0ea0*/  @P5 FADD R17, R25, R70 ;  /* 0x0000004619115221 */ /* 0x000fe20000000000 */
[----:B------:R-:W-:Y:S01]  /*0eb0*/  @P5 FADD R19, R27, R78 ;  /* 0x0000004e1b135221 */ /* 0x000fe20000000000 */
[----:B------:R-:W-:Y:S01]  /*0ec0*/  FADD R11, R9, R18 ;  /* 0x00000012090b7221 */ /* 0x000fe20000000000 */
[----:B------:R-:W-:Y:S01]  /*0ed0*/  IMAD.MOV.U32 R25, RZ, RZ, 0x3f800000 ;  /* 0x3f800000ff197424 */ /* 0x000fe200078e00ff */
[----:B------:R-:W-:Y:S01]  /*0ee0*/  MOV R24, 0x3f800000 ;  /* 0x3f80000000187802 */ /* 0x000fe20000000f00 */
[----:B------:R-:W-:Y:S01]  /*0ef0*/  IMAD.MOV.U32 R26, RZ, RZ, 0x3f800000 ;  /* 0x3f800000ff1a7424 */ /* 0x000fe200078e00ff */
[----:B------:R-:W-:-:S02]  /*0f00*/  MOV R27, 0x3f800000 ;  /* 0x3f800000001b7802 */ /* 0x000fc40000000f00 */
[----:B------:R-:W-:Y:S02]  /*0f10*/  CS2R R70, SRZ ;  /* 0x0000000000467805 */ /* 0x000fe4000001ff00 */
[----:B------:R-:W-:Y:S02]  /*0f20*/  MOV R73, 0x3f800000 ;  /* 0x3f80000000497802 */ /* 0x000fe40000000f00 */
[----:B------:R-:W-:Y:S01]  /*0f30*/  CS2R R80, SRZ ;  /* 0x0000000000507805 */ /* 0x000fe2000001ff00 */
[----:B------:R-:W-:Y:S01]  /*0f40*/  FADD R8, R8, R19 ;  /* 0x0000001308087221 */ /* 0x000fe20000000000 */
[----:B------:R-:W-:Y:S01]  /*0f50*/  FADD R10, R88, R17 ;  /* 0x00000011580a7221 */ /* 0x000fe20000000000 */
[----:B------:R-:W-:Y:S01]  /*0f60*/  FADD R9, R87, R16 ;  /* 0x0000001057097221 */ /* 0x000fe20000000000 */
[----:B--2---:R-:W-:Y:S01]  /*0f70*/  @P1 FADD R15, R23, R86 ;  /* 0x00000056170f1221 */ /* 0x004fe20000000000 */
[----:B------:R-:W-:Y:S01]  /*0f80*/  @P1 FADD R12, R20, R75 ;  /* 0x0000004b140c1221 */ /* 0x000fe20000000000 */
[----:B------:R-:W-:Y:S01]  /*0f90*/  @P1 FADD R13, R21, R84 ;  /* 0x00000054150d1221 */ /* 0x000fe20000000000 */
[----:B------:R-:W-:Y:S01]  /*0fa0*/  @P1 FADD R14, R22, R79 ;  /* 0x0000004f160e1221 */ /* 0x000fe20000000000 */
[----:B------:R-:W-:Y:S01]  /*0fb0*/  FADD R22, R6, R15 ;  /* 0x0000000f06167221 */ /* 0x000fe20000000000 */
[----:B------:R-:W-:Y:S01]  /*0fc0*/  MOV R21, 0x3f800000 ;  /* 0x3f80000000157802 */ /* 0x000fe20000000f00 */
[----:B------:R-:W-:Y:S01]  /*0fd0*/  IMAD.MOV.U32 R75, RZ, RZ, RZ ;  /* 0x000000ffff4b7224 */ /* 0x000fe200078e00ff */
[----:B------:R-:W-:-:S02]  /*0fe0*/  MOV R20, 0x3f800000 ;  /* 0x3f80000000147802 */ /* 0x000fc40000000f00 */
[----:B------:R-:W-:Y:S02]  /*0ff0*/  CS2R R78, SRZ ;  /* 0x00000000004e7805 */ /* 0x000fe4000001ff00 */
[----:B------:R-:W-:Y:S01]  /*1000*/  MOV R84, 0x3f800000 ;  /* 0x3f80000000547802 */ /* 0x000fe20000000f00 */
[----:B------:R-:W-:Y:S01]  /*1010*/  FADD R7, R85, R14 ;  /* 0x0000000e55077221 */ /* 0x000fe20000000000 */
[----:B------:R-:W-:Y:S01]  /*1020*/  MOV R86, RZ ;  /* 0x000000ff00567202 */ /* 0x000fe20000000f00 */
[----:B------:R-:W-:Y:S01]  /*1030*/  FADD R6, R82, R13 ;  /* 0x0000000d52067221 */ /* 0x000fe20000000000 */
[----:B------:R-:W-:Y:S01]  /*1040*/  FADD R23, R83, R12 ;  /* 0x0000000c53177221 */ /* 0x000fe20000000000 */
[----:B-1----:R-:W-:Y:S06]  /*1050*/  @P6 BRA `(.L_x_0) ;  /* 0x0000000400e06947 */ /* 0x002fec0003800000 */
[----:B------:R-:W-:Y:S01]  /*1060*/  FADD R21, R42, 1 ;  /* 0x3f8000002a157421 */ /* 0x000fe20000000000 */
[----:B------:R-:W-:Y:S01]  /*1070*/  FADD R71, R23, -R50 ;  /* 0x8000003217477221 */ /* 0x000fe20000000000 */
[----:B------:R-:W-:Y:S01]  /*1080*/  FADD R70, R6, -R51 ;  /* 0x8000003306467221 */ /* 0x000fe20000000000 */
[----:B------:R-:W-:Y:S01]  /*1090*/  FADD R75, R7, -R52 ;  /* 0x80000034074b7221 */ /* 0x000fe20000000000 */
[C---:B------:R-:W-:Y:S01]  /*10a0*/  FMUL R20, R21.reuse, 0.25 ;  /* 0x3e80000015147820 */ /* 0x040fe20000400000 */
[----:B------:R-:W-:Y:S01]  /*10b0*/  FSETP.GT.AND P4, PT, |R21|, 8.50705917302346158658e+37, PT ;  /* 0x7e8000001500780b */ /* 0x000fe20003f84200 */
[----:B------:R-:W-:Y:S01]  /*10c0*/  FMUL R24, R71, 0.25 ;  /* 0x3e80000047187820 */ /* 0x000fe20000400000 */
[----:B------:R-:W-:Y:S01]  /*10d0*/  FMUL R27, R70, 0.25 ;  /* 0x3e800000461b7820 */ /* 0x000fe20000400000 */
[----:B------:R-:W-:Y:S01]  /*10e0*/  FMUL R26, R75, 0.25 ;  /* 0x3e8000004b1a7820 */ /* 0x000fe20000400000 */
[----:B------:R-:W-:Y:S01]  /*10f0*/  FSEL R83, R20, R21, P4 ;  /* 0x0000001514537208 */ /* 0x000fe20002000000 */
[----:B------:R-:W-:Y:S01]  /*1100*/  FADD R20, R43, 1 ;  /* 0x3f8000002b147421 */ /* 0x000fe20000000000 */
[----:B------:R-:W-:Y:S01]  /*1110*/  FSEL R82, R24, R71, P4 ;  /* 0x0000004718527208 */ /* 0x000fe20002000000 */
[----:B------:R-:W-:Y:S01]  /*1120*/  FADD R78, R22, -R53 ;  /* 0x80000035164e7221 */ /* 0x000fe20000000000 */
[----:B------:R-:W-:Y:S01]  /*1130*/  FADD R79, R9, -R54 ;  /* 0x80000036094f7221 */ /* 0x000fe20000000000 */
[C---:B------:R-:W-:Y:S01]  /*1140*/  FMUL R25, R20.reuse, 0.25 ;  /* 0x3e80000014197820 */ /* 0x040fe20000400000 */
[----:B------:R-:W-:Y:S01]  /*1150*/  FSETP.GT.AND P4, PT, |R20|, 8.50705917302346158658e+37, PT ;  /* 0x7e8000001400780b */ /* 0x000fe20003f84200 */
[----:B------:R-:W-:Y:S01]  /*1160*/  FMUL R73, R78, 0.25 ;  /* 0x3e8000004e497820 */ /* 0x000fe20000400000 */
[----:B------:R-:W-:-:S02]  /*1170*/  FMUL R80, R79, 0.25 ;  /* 0x3e8000004f507820 */ /* 0x000fc40000400000 */
[----:B------:R-:W-:Y:S01]  /*1180*/  FSEL R85, R25, R20, P4 ;  /* 0x0000001419557208 */ /* 0x000fe20002000000 */
[----:B------:R-:W-:Y:S01]  /*1190*/  FADD R25, R44, 1 ;  /* 0x3f8000002c197421 */ /* 0x000fe20000000000 */
[----:B------:R-:W-:-:S03]  /*11a0*/  FSEL R86, R27, R70, P4 ;  /* 0x000000461b567208 */ /* 0x000fc60002000000 */
[C---:B------:R-:W-:Y:S01]  /*11b0*/  FMUL R24, R25.reuse, 0.25 ;  /* 0x3e80000019187820 */ /* 0x040fe20000400000 */
[----:B------:R-:W-:-:S04]  /*11c0*/  FSETP.GT.AND P4, PT, |R25|, 8.50705917302346158658e+37, PT ;  /* 0x7e8000001900780b */ /* 0x000fc80003f84200 */
        /* <DEDUP_REMOVED lines=12> */
[----:B------:R-:W-:Y:S01]  /*1290*/  FSEL R93, R80, R79, P4 ;  /* 0x0000004f505d7208 */ /* 0x000fe20002000000 */
[----:B------:R-:W-:Y:S02]  /*12a0*/  FADD R80, R10, -R55 ;  /* 0x800000370a507221 */ /* 0x000fe40000000000 */
[C---:B------:R-:W-:Y:S01]  /*12b0*/  FMUL R73, R26.reuse, 0.25 ;  /* 0x3e8000001a497820 */ /* 0x040fe20000400000 */
[----:B------:R-:W-:Y:S01]  /*12c0*/  FSETP.GT.AND P4, PT, |R26|, 8.50705917302346158658e+37, PT ;  /* 0x7e8000001a00780b */ /* 0x000fe20003f84200 */
[----:B------:R-:W-:-:S03]  /*12d0*/  FMUL R81, R80, 0.25 ;  /* 0x3e80000050517820 */ /* 0x000fc60000400000 */
[----:B------:R-:W-:Y:S01]  /*12e0*/  FSEL R94, R73, R26, P4 ;  /* 0x0000001a495e7208 */ /* 0x000fe20002000000 */
[----:B------:R-:W-:Y:S01]  /*12f0*/  FADD R73, R48, 1 ;  /* 0x3f80000030497421 */ /* 0x000fe20000000000 */
[----:B------:R-:W-:Y:S01]  /*1300*/  FSEL R95, R81, R80, P4 ;  /* 0x00000050515f7208 */ /* 0x000fe20002000000 */
[----:B------:R-:W-:Y:S01]  /*1310*/  FADD R81, R11, -R56 ;  /* 0x800000380b517221 */ /* 0x000fe20000000000 */
[----:B------:R-:W-:Y:S01]  /*1320*/  FSETP.GEU.AND P4, PT, |R21|, 1.175494350822287508e-38, PT ;  /* 0x008000001500780b */ /* 0x000fe20003f8e200 */
[----:B------:R-:W-:Y:S02]  /*1330*/  FMUL R84, R73, 0.25 ;  /* 0x3e80000049547820 */ /* 0x000fe40000400000 */
[----:B------:R-:W-:-:S10]  /*1340*/  FMUL R90, R81, 0.25 ;  /* 0x3e800000515a7820 */ /* 0x000fd40000400000 */
[----:B------:R-:W-:Y:S01]  /*1350*/  @!P4 FMUL R83, R83, 16777216 ;  /* 0x4b8000005353c820 */ /* 0x000fe20000400000 */
[----:B------:R-:W-:Y:S01]  /*1360*/  @!P4 FMUL R82, R82, 16777216 ;  /* 0x4b8000005252c820 */ /* 0x000fe20000400000 */
[----:B------:R-:W-:-:S04]  /*1370*/  FSETP.GT.AND P4, PT, |R73|, 8.50705917302346158658e+37, PT ;  /* 0x7e8000004900780b */ /* 0x000fc80003f84200 */
[----:B------:R-:W-:Y:S01]  /*1380*/  FSEL R96, R84, R73, P4 ;  /* 0x0000004954607208 */ /* 0x000fe20002000000 */
[----:B------:R-:W0:Y:S01]  /*1390*/  MUFU.RCP R83, R83 ;  /* 0x0000005300537308 */ /* 0x000e220000001000 */
[----:B------:R-:W-:Y:S02]  /*13a0*/  FSEL R97, R90, R81, P4 ;  /* 0x000000515a617208 */ /* 0x000fe40002000000 */
[----:B------:R-:W-:Y:S01]  /*13b0*/  FSETP.GEU.AND P4, PT, |R20|, 1.175494350822287508e-38, PT ;  /* 0x008000001400780b */ /* 0x000fe20003f8e200 */
[----:B0-----:R-:W-:-:S12]  /*13c0*/  FFMA R82, R83, R82, R50 ;  /* 0x0000005253527223 */ /* 0x001fd80000000032 */
[----:B------:R-:W-:Y:S01]  /*13d0*/  @!P4 FMUL R85, R85, 16777216 ;  /* 0x4b8000005555c820 */ /* 0x000fe20000400000 */
[----:B------:R-:W-:Y:S01]  /*13e0*/  @!P4 FMUL R86, R86, 16777216 ;  /* 0x4b8000005656c820 */ /* 0x000fe20000400000 */
[----:B------:R-:W-:Y:S01]  /*13f0*/  FSETP.GEU.AND P4, PT, |R25|, 1.175494350822287508e-38, PT ;  /* 0x008000001900780b */ /* 0x000fe20003f8e200 */
[----:B------:R-:W-:Y:S01]  /*1400*/  FADD R23, R23, -R82 ;  /* 0x8000005217177221 */ /* 0x000fe20000000000 */
[----:B------:R-:W0:Y:S03]  /*1410*/  MUFU.RCP R84, R85 ;  /* 0x0000005500547308 */ /* 0x000e260000001000 */
[----:B------:R-:W-:Y:S01]  /*1420*/  FFMA R71, R71, R23, R58 ;  /* 0x0000001747477223 */ /* 0x000fe2000000003a */
[----:B------:R-:W-:-:S07]  /*1430*/  MOV R23, R82 ;  /* 0x0000005200177202 */ /* 0x000fce0000000f00 */
[----:B------:R-:W-:Y:S01]  /*1440*/  @!P4 FMUL R87, R87, 16777216 ;  /* 0x4b8000005757c820 */ /* 0x000fe20000400000 */
[----:B------:R-:W-:Y:S01]  /*1450*/  @!P4 FMUL R88, R88, 16777216 ;  /* 0x4b8000005858c820 */ /* 0x000fe20000400000 */
[----:B------:R-:W-:Y:S01]  /*1460*/  FSETP.GEU.AND P4, PT, |R24|, 1.175494350822287508e-38, PT ;  /* 0x008000001800780b */ /* 0x000fe20003f8e200 */
[----:B0-----:R-:W-:Y:S01]  /*1470*/  FFMA R99, R84, R86, R51 ;  /* 0x0000005654637223 */ /* 0x001fe20000000033 */
[----:B------:R-:W-:Y:S01]  /*1480*/  FADD R84, R49, 1 ;  /* 0x3f80000031547421 */ /* 0x000fe20000000000 */
[----:B------:R-:W-:Y:S01]  /*1490*/  FADD R86, R8, -R57 ;  /* 0x8000003908567221 */ /* 0x000fe20000000000 */
[----:B------:R-:W0:Y:S01]  /*14a0*/  MUFU.RCP R87, R87 ;  /* 0x0000005700577308 */ /* 0x000e220000001000 */
[----:B------:R-:W-:-:S04]  /*14b0*/  FADD R6, R6, -R99 ;  /* 0x8000006306067221 */ /* 0x000fc80000000000 */
[----:B------:R-:W-:-:S04]  /*14c0*/  FFMA R70, R70, R6, R59 ;  /* 0x0000000646467223 */ /* 0x000fc8000000003b */
[----:B------:R-:W-:Y:S01]  /*14d0*/  @!P4 FMUL R89, R89, 16777216 ;  /* 0x4b8000005959c820 */ /* 0x000fe20000400000 */
[----:B------:R-:W-:Y:S01]  /*14e0*/  @!P4 FMUL R91, R91, 16777216 ;  /* 0x4b8000005b5bc820 */ /* 0x000fe20000400000 */
[----:B------:R-:W-:Y:S02]  /*14f0*/  FSETP.GEU.AND P4, PT, |R27|, 1.175494350822287508e-38, PT ;  /* 0x008000001b00780b */ /* 0x000fe40003f8e200 */
[----:B------:R-:W1:Y:S01]  /*1500*/  MUFU.RCP R90, R89 ;  /* 0x00000059005a7308 */ /* 0x000e620000001000 */
[----:B0-----:R-:W-:-:S04]  /*1510*/  FFMA R98, R87, R88, R52 ;  /* 0x0000005857627223 */ /* 0x001fc80000000034 */
[----:B------:R-:W-:-:S06]  /*1520*/  FADD R7, R7, -R98 ;  /* 0x8000006207077221 */ /* 0x000fcc0000000000 */
[----:B------:R-:W-:Y:S01]  /*1530*/  @!P4 FMUL R92, R92, 16777216 ;  /* 0x4b8000005c5cc820 */ /* 0x000fe20000400000 */
[----:B------:R-:W-:Y:S01]  /*1540*/  @!P4 FMUL R93, R93, 16777216 ;  /* 0x4b8000005d5dc820 */ /* 0x000fe20000400000 */
[----:B------:R-:W-:Y:S01]  /*1550*/  FSETP.GT.AND P4, PT, |R84|, 8.50705917302346158658e+37, PT ;  /* 0x7e8000005400780b */ /* 0x000fe20003f84200 */
[----:B------:R-:W-:Y:S01]  /*1560*/  FFMA R75, R75, R7, R60 ;  /* 0x000000074b4b7223 */ /* 0x000fe2000000003c */
[----:B------:R-:W0:Y:S01]  /*1570*/  MUFU.RCP R83, R92 ;  /* 0x0000005c00537308 */ /* 0x000e220000001000 */
[----:B-1----:R-:W-:Y:S01]  /*1580*/  FFMA R101, R90, R91, R53 ;  /* 0x0000005b5a657223 */ /* 0x002fe20000000035 */
[----:B------:R-:W-:-:S03]  /*1590*/  FMUL R91, R86, 0.25 ;  /* 0x3e800000565b7820 */ /* 0x000fc60000400000 */
[----:B------:R-:W-:Y:S02]  /*15a0*/  FADD R6, R22, -R101 ;  /* 0x8000006516067221 */ /* 0x000fe40000000000 */
[----:B------:R-:W-:Y:S02]  /*15b0*/  FSEL R91, R91, R86, P4 ;  /* 0x000000565b5b7208 */ /* 0x000fe40002000000 */
[----:B------:R-:W-:Y:S01]  /*15c0*/  FFMA R78, R78, R6, R61 ;  /* 0x000000064e4e7223 */ /* 0x000fe2000000003d */
[----:B0-----:R-:W-:Y:S01]  /*15d0*/  FFMA R90, R83, R93, R54 ;  /* 0x0000005d535a7223 */ /* 0x001fe20000000036 */
[----:B------:R-:W-:-:S03]  /*15e0*/  FMUL R83, R84, 0.25 ;  /* 0x3e80000054537820 */ /* 0x000fc60000400000 */
[----:B------:R-:W-:Y:S02]  /*15f0*/  FADD R22, R9, -R90 ;  /* 0x8000005a09167221 */ /* 0x000fe40000000000 */
[----:B------:R-:W-:Y:S02]  /*1600*/  FSEL R85, R83, R84, P4 ;  /* 0x0000005453557208 */ /* 0x000fe40002000000 */
[----:B------:R-:W-:Y:S01]  /*1610*/  FSETP.GEU.AND P4, PT, |R26|, 1.175494350822287508e-38, PT ;  /* 0x008000001a00780b */ /* 0x000fe20003f8e200 */
[----:B------:R-:W-:Y:S01]  /*1620*/  FFMA R79, R79, R22, R62 ;  /* 0x000000164f4f7223 */ /* 0x000fe2000000003e */
[----:B------:R-:W-:-:S11]  /*1630*/  MOV R22, R101 ;  /* 0x0000006500167202 */ /* 0x000fd60000000f00 */
[----:B------:R-:W-:Y:S01]  /*1640*/  @!P4 FMUL R94, R94, 16777216 ;  /* 0x4b8000005e5ec820 */ /* 0x000fe20000400000 */
[----:B------:R-:W-:Y:S01]  /*1650*/  @!P4 FMUL R95, R95, 16777216 ;  /* 0x4b8000005f5fc820 */ /* 0x000fe20000400000 */
[----:B------:R-:W-:-:S04]  /*1660*/  FSETP.GEU.AND P4, PT, |R73|, 1.175494350822287508e-38, PT ;  /* 0x008000004900780b */ /* 0x000fc80003f8e200 */
[----:B------:R-:W0:Y:S09]  /*1670*/  MUFU.RCP R94, R94 ;  /* 0x0000005e005e7308 */ /* 0x000e320000001000 */
[----:B------:R-:W-:Y:S01]  /*1680*/  @!P4 FMUL R96, R96, 16777216 ;  /* 0x4b8000006060c820 */ /* 0x000fe20000400000 */
[----:B------:R-:W-:Y:S01]  /*1690*/  @!P4 FMUL R97, R97, 16777216 ;  /* 0x4b8000006161c820 */ /* 0x000fe20000400000 */
[----:B------:R-:W-:-:S02]  /*16a0*/  FSETP.GEU.AND P4, PT, |R84|, 1.175494350822287508e-38, PT ;  /* 0x008000005400780b */ /* 0x000fc40003f8e200 */
[----:B------:R-:W1:Y:S01]  /*16b0*/  MUFU.RCP R83, R96 ;  /* 0x0000006000537308 */ /* 0x000e620000001000 */
[----:B0-----:R-:W-:-:S04]  /*16c0*/  FFMA R95, R94, R95, R55 ;  /* 0x0000005f5e5f7223 */ /* 0x001fc80000000037 */
[----:B------:R-:W-:Y:S01]  /*16d0*/  FADD R9, R10, -R95 ;  /* 0x8000005f0a097221 */ /* 0x000fe20000000000 */
[----:B------:R-:W-:-:S03]  /*16e0*/  MOV R10, R95 ;  /* 0x0000005f000a7202 */ /* 0x000fc60000000f00 */
[----:B------:R-:W-:Y:S02]  /*16f0*/  FFMA R80, R80, R9, R63 ;  /* 0x0000000950507223 */ /* 0x000fe4000000003f */
[----:B------:R-:W-:Y:S01]  /*1700*/  @!P4 FMUL R85, R85, 16777216 ;  /* 0x4b8000005555c820 */ /* 0x000fe20000400000 */
[----:B------:R-:W-:Y:S01]  /*1710*/  @!P4 FMUL R91, R91, 16777216 ;  /* 0x4b8000005b5bc820 */ /* 0x000fe20000400000 */
[----:B------:R-:W-:Y:S02]  /*1720*/  IMAD.MOV.U32 R9, RZ, RZ, R90 ;  /* 0x000000ffff097224 */ /* 0x000fe400078e005a */
[----:B------:R-:W0:Y:S01]  /*1730*/  MUFU.RCP R88, R85 ;  /* 0x0000005500587308 */ /* 0x000e220000001000 */
[----:B-1----:R-:W-:-:S04]  /*1740*/  FFMA R92, R83, R97, R56 ;  /* 0x00000061535c7223 */ /* 0x002fc80000000038 */
[----:B------:R-:W-:Y:S01]  /*1750*/  FADD R7, R11, -R92 ;  /* 0x8000005c0b077221 */ /* 0x000fe20000000000 */
[----:B------:R-:W-:-:S03]  /*1760*/  MOV R11, R92 ;  /* 0x0000005c000b7202 */ /* 0x000fc60000000f00 */
[----:B------:R-:W-:Y:S01]  /*1770*/  FFMA R81, R81, R7, R64 ;  /* 0x0000000751517223 */ /* 0x000fe20000000040 */
[----:B------:R-:W-:Y:S01]  /*1780*/  MOV R7, R98 ;  /* 0x0000006200077202 */ /* 0x000fe20000000f00 */
[----:B0-----:R-:W-:-:S04]  /*1790*/  FFMA R91, R88, R91, R57 ;  /* 0x0000005b585b7223 */ /* 0x001fc80000000039 */
[--C-:B------:R-:W-:Y:S01]  /*17a0*/  FADD R6, R8, -R91.reuse ;  /* 0x8000005b08067221 */ /* 0x100fe20000000000 */
[----:B------:R-:W-:-:S03]  /*17b0*/  IMAD.MOV.U32 R8, RZ, RZ, R91 ;  /* 0x000000ffff087224 */ /* 0x000fc600078e005b */
[----:B------:R-:W-:Y:S01]  /*17c0*/  FFMA R86, R86, R6, R65 ;  /* 0x0000000656567223 */ /* 0x000fe20000000041 */
[----:B------:R-:W-:-:S07]  /*17d0*/  IMAD.MOV.U32 R6, RZ, RZ, R99 ;  /* 0x000000ffff067224 */ /* 0x000fce00078e0063 */
.L_x_0:
[----:B------:R-:W-:Y:S01]  /*17e0*/  FSEL R52, R7, R52, P3 ;  /* 0x0000003407347208 */ /* 0x000fe20001800000 */
[--C-:B------:R-:W-:Y:S01]  /*17f0*/  IMAD R7, R34, 0x300, R68.reuse ;  /* 0x0000030022077824 */ /* 0x100fe200078e0244 */
[----:B------:R-:W-:Y:S01]  /*1800*/  FSEL R42, R21, R42, P3 ;  /* 0x0000002a152a7208 */ /* 0x000fe20001800000 */
[----:B------:R-:W-:Y:S01]  /*1810*/  IMAD R21, R33, 0x300, R68 ;  /* 0x0000030021157824 */ /* 0x000fe200078e0244 */
[----:B------:R-:W-:Y:S01]  /*1820*/  FSEL R51, R6, R51, P3 ;  /* 0x0000003306337208 */ /* 0x000fe20001800000 */
[--C-:B------:R-:W-:Y:S01]  /*1830*/  IMAD.WIDE R6, R7, 0x4, R4.reuse ;  /* 0x0000000407067825 */ /* 0x100fe200078e0204 */
[----:B------:R-:W-:Y:S02]  /*1840*/  FSEL R54, R9, R54, P2 ;  /* 0x0000003609367208 */ /* 0x000fe40001000000 */
[----:B------:R-:W-:Y:S01]  /*1850*/  FSEL R55, R10, R55, P2 ;  /* 0x000000370a377208 */ /* 0x000fe20001000000 */
[----:B------:R-:W-:Y:S01]  /*1860*/  IMAD.WIDE R4, R21, 0x4, R4 ;  /* 0x0000000415047825 */ /* 0x000fe200078e0204 */
[----:B------:R0:W-:Y:S01]  /*1870*/  @P3 STG.E.128 desc[UR6][R6.64], R12 ;  /* 0x0000000c06003986 */ /* 0x0001e2000c101d06 */
[----:B------:R-:W-:-:S02]  /*1880*/  FSEL R56, R11, R56, P2 ;  /* 0x000000380b387208 */ /* 0x000fc40001000000 */
[----:B------:R-:W-:Y:S01]  /*1890*/  FSEL R57, R8, R57, P2 ;  /* 0x0000003908397208 */ /* 0x000fe20001000000 */
[----:B------:R1:W-:Y:S01]  /*18a0*/  @P2 STG.E.128 desc[UR6][R4.64], R16 ;  /* 0x0000001004002986 */ /* 0x0003e2000c101d06 */
[----:B------:R-:W-:Y:S02]  /*18b0*/  FSEL R62, R79, R62, P2 ;  /* 0x0000003e4f3e7208 */ /* 0x000fe40001000000 */
[----:B------:R-:W-:Y:S02]  /*18c0*/  FSEL R63, R80, R63, P2 ;  /* 0x0000003f503f7208 */ /* 0x000fe40001000000 */
[----:B------:R-:W-:Y:S02]  /*18d0*/  FSEL R64, R81, R64, P2 ;  /* 0x0000004051407208 */ /* 0x000fe40001000000 */
[----:B------:R-:W-:Y:S02]  /*18e0*/  FSEL R65, R86, R65, P2 ;  /* 0x0000004156417208 */ /* 0x000fe40001000000 */
[----:B------:R-:W-:-:S02]  /*18f0*/  FSEL R46, R27, R46, P2 ;  /* 0x0000002e1b2e7208 */ /* 0x000fc40001000000 */
[----:B------:R-:W-:Y:S02]  /*1900*/  FSEL R47, R26, R47, P2 ;  /* 0x0000002f1a2f7208 */ /* 0x000fe40001000000 */
[----:B------:R-:W-:Y:S01]  /*1910*/  FSEL R48, R73, R48, P2 ;  /* 0x0000003049307208 */ /* 0x000fe20001000000 */
[----:B0-----:R-:W-:Y:S01]  /*1920*/  HFMA2.MMA R15, -RZ, RZ, 0, 3.0517578125e-05 ;  /* 0x00000200ff0f7435 */ /* 0x001fe200000001ff */
[----:B------:R-:W-:Y:S02]  /*1930*/  FSEL R49, R84, R49, P2 ;  /* 0x0000003154317208 */ /* 0x000fe40001000000 */
[----:B------:R-:W-:Y:S02]  /*1940*/  PLOP3.LUT P2, PT, P6, PT, PT, 0x80, 0x0 ;  /* 0x000000000000781c */ /* 0x000fe4000374f070 */
[----:B------:R-:W-:Y:S02]  /*1950*/  FSEL R50, R23, R50, P3 ;  /* 0x0000003217327208 */ /* 0x000fe40001800000 */
[----:B------:R-:W-:-:S02]  /*1960*/  FSEL R53, R22, R53, P3 ;  /* 0x0000003516357208 */ /* 0x000fc40001800000 */
[----:B------:R-:W-:Y:S02]  /*1970*/  FSEL R58, R71, R58, P3 ;  /* 0x0000003a473a7208 */ /* 0x000fe40001800000 */
[----:B------:R-:W-:Y:S02]  /*1980*/  FSEL R59, R70, R59, P3 ;  /* 0x0000003b463b7208 */ /* 0x000fe40001800000 */
[----:B------:R-:W-:Y:S02]  /*1990*/  FSEL R60, R75, R60, P3 ;  /* 0x0000003c4b3c7208 */ /* 0x000fe40001800000 */
[----:B------:R-:W-:Y:S02]  /*19a0*/  FSEL R61, R78, R61, P3 ;  /* 0x0000003d4e3d7208 */ /* 0x000fe40001800000 */
[----:B------:R-:W-:Y:S02]  /*19b0*/  FSEL R43, R20, R43, P3 ;  /* 0x0000002b142b7208 */ /* 0x000fe40001800000 */
[----:B------:R-:W-:-:S02]  /*19c0*/  FSEL R44, R25, R44, P3 ;  /* 0x0000002c192c7208 */ /* 0x000fc40001800000 */
[----:B------:R-:W-:Y:S02]  /*19d0*/  FSEL R45, R24, R45, P3 ;  /* 0x0000002d182d7208 */ /* 0x000fe40001800000 */
[----:B------:R-:W-:-:S04]  /*19e0*/  PLOP3.LUT P3, PT, PT, PT, PT, 0x8, 0x0 ;  /* 0x000000000000781c */ /* 0x000fc80003f6e170 */
[----:B------:R-:W-:Y:S01]  /*19f0*/  P2R R80, PR, RZ, 0x8 ;  /* 0x00000008ff507803 */ /* 0x000fe20000000000 */
[----:B-1----:R-:W-:Y:S08]  /*1a00*/  @P2 BRA `(.L_x_1) ;  /* 0xffffffe800fc2947 */ /* 0x002ff0000383ffff */
[----:B------:R-:W-:Y:S01]  /*1a10*/  FADD R9, R42, R43 ;  /* 0x0000002b2a097221 */ /* 0x000fe20000000000 */
[----:B------:R-:W-:Y:S01]  /*1a20*/  FMUL R8, R43, 0.25 ;  /* 0x3e8000002b087820 */ /* 0x000fe20000400000 */
[----:B------:R-:W-:Y:S01]  /*1a30*/  FADD R13, R46, R47 ;  /* 0x0000002f2e0d7221 */ /* 0x000fe20000000000 */
[----:B------:R-:W-:Y:S01]  /*1a40*/  FADD R51, -R50, R51 ;  /* 0x0000003332337221 */ /* 0x000fe20000000100 */
[----:B------:R-:W-:Y:S01]  /*1a50*/  FADD R12, R44, R9 ;  /* 0x000000092c0c7221 */ /* 0x000fe20000000000 */
[----:B------:R-:W-:Y:S01]  /*1a60*/  FSETP.GT.AND P1, PT, |R9|, 8.50705917302346158658e+37, PT ;  /* 0x7e8000000900780b */ /* 0x000fe20003f24200 */
[----:B------:R-:W-:Y:S01]  /*1a70*/  FADD R55, -R54, R55 ;  /* 0x0000003736377221 */ /* 0x000fe20000000100 */
[----:B------:R-:W-:Y:S01]  /*1a80*/  FSETP.GT.AND P2, PT, |R13|, 8.50705917302346158658e+37, PT ;  /* 0x7e8000000d00780b */ /* 0x000fe20003f44200 */
[----:B------:R-:W-:Y:S01]  /*1a90*/  FMUL R7, R51, R51 ;  /* 0x0000003333077220 */ /* 0x000fe20000400000 */
[----:B------:R-:W-:Y:S01]  /*1aa0*/  FSEL R43, R8, R43, P1 ;  /* 0x0000002b082b7208 */ /* 0x000fe20000800000 */
[----:B------:R-:W-:Y:S01]  /*1ab0*/  FMUL R8, R47, 0.25 ;  /* 0x3e8000002f087820 */ /* 0x000fe20000400000 */
[----:B------:R-:W-:Y:S01]  /*1ac0*/  FSETP.GEU.AND P5, PT, |R9|, 1.175494350822287508e-38, PT ;  /* 0x008000000900780b */ /* 0x000fe20003fae200 */
[----:B------:R-:W-:Y:S01]  /*1ad0*/  FMUL R42, R42, R7 ;  /* 0x000000072a2a7220 */ /* 0x000fe20000400000 */
[----:B------:R-:W-:Y:S01]  /*1ae0*/  FSETP.GEU.AND P0, PT, |R13|, 1.175494350822287508e-38, PT ;  /* 0x008000000d00780b */ /* 0x000fe20003f0e200 */
[----:B------:R-:W-:Y:S01]  /*1af0*/  FMUL R7, R44, 0.25 ;  /* 0x3e8000002c077820 */ /* 0x000fe20000400000 */
[----:B------:R-:W-:Y:S01]  /*1b00*/  FSEL R16, R8, R47, P2 ;  /* 0x0000002f08107208 */ /* 0x000fe20001000000 */
[----:B------:R-:W-:Y:S01]  /*1b10*/  FMUL R8, R9, 0.25 ;  /* 0x3e80000009087820 */ /* 0x000fe20000400000 */
[----:B------:R-:W-:Y:S01]  /*1b20*/  FMUL R11, R55, R55 ;  /* 0x00000037370b7220 */ /* 0x000fe20000400000 */
[----:B------:R-:W-:Y:S01]  /*1b30*/  FSETP.GT.AND P4, PT, |R12|, 8.50705917302346158658e+37, PT ;  /* 0x7e8000000c00780b */ /* 0x000fe20003f84200 */
[----:B------:R-:W-:Y:S01]  /*1b40*/  FMUL R10, R13, 0.25 ;  /* 0x3e8000000d0a7820 */ /* 0x000fe20000400000 */
[----:B------:R-:W-:Y:S01]  /*1b50*/  FADD R18, R48, R13 ;  /* 0x0000000d30127221 */ /* 0x000fe20000000000 */
[----:B------:R-:W-:Y:S01]  /*1b60*/  FSEL R8, R8, R9, P1 ;  /* 0x0000000908087208 */ /* 0x000fe20000800000 */
[----:B------:R-:W-:Y:S01]  /*1b70*/  FMUL R46, R46, R11 ;  /* 0x0000000b2e2e7220 */ /* 0x000fe20000400000 */
[C---:B------:R-:W-:Y:S01]  /*1b80*/  FSETP.GEU.AND P1, PT, |R12|.reuse, 1.175494350822287508e-38, PT ;  /* 0x008000000c00780b */ /* 0x040fe20003f2e200 */
[----:B------:R-:W-:Y:S01]  /*1b90*/  FMUL R11, R12, 0.25 ;  /* 0x3e8000000c0b7820 */ /* 0x000fe20000400000 */
[----:B------:R-:W-:Y:S01]  /*1ba0*/  FSEL R44, R7, R44, P4 ;  /* 0x0000002c072c7208 */ /* 0x000fe20002000000 */
[C---:B------:R-:W-:Y:S01]  /*1bb0*/  FADD R7, R45.reuse, R12 ;  /* 0x0000000c2d077221 */ /* 0x040fe20000000000 */
[----:B------:R-:W-:Y:S01]  /*1bc0*/  FSEL R15, R10, R13, P2 ;  /* 0x0000000d0a0f7208 */ /* 0x000fe20001000000 */
[----:B------:R-:W-:Y:S01]  /*1bd0*/  @!P5 FMUL R8, R8, 16777216 ;  /* 0x4b8000000808d820 */ /* 0x000fe20000400000 */
[----:B------:R-:W-:Y:S01]  /*1be0*/  FMUL R14, R45, 0.25 ;  /* 0x3e8000002d0e7820 */ /* 0x000fe20000400000 */
[----:B------:R-:W-:Y:S01]  /*1bf0*/  FSEL R11, R11, R12, P4 ;  /* 0x0000000c0b0b7208 */ /* 0x000fe20002000000 */
[----:B------:R-:W-:Y:S01]  /*1c00*/  @!P5 FMUL R43, R43, 16777216 ;  /* 0x4b8000002b2bd820 */ /* 0x000fe20000400000 */
[----:B------:R0:W1:Y:S01]  /*1c10*/  MUFU.RCP R10, R8 ;  /* 0x00000008000a7308 */ /* 0x0000620000001000 */
[----:B------:R-:W-:Y:S01]  /*1c20*/  @!P0 FMUL R15, R15, 16777216 ;  /* 0x4b8000000f0f8820 */ /* 0x000fe20000400000 */
[----:B------:R-:W-:Y:S01]  /*1c30*/  FSETP.GT.AND P3, PT, |R7|, 8.50705917302346158658e+37, PT ;  /* 0x7e8000000700780b */ /* 0x000fe20003f64200 */
[----:B------:R-:W-:Y:S01]  /*1c40*/  @!P0 FMUL R16, R16, 16777216 ;  /* 0x4b80000010108820 */ /* 0x000fe20000400000 */
[----:B------:R-:W-:Y:S01]  /*1c50*/  @!P1 FMUL R11, R11, 16777216 ;  /* 0x4b8000000b0b9820 */ /* 0x000fe20000400000 */
[----:B------:R-:W-:Y:S01]  /*1c60*/  FSETP.GEU.AND P5, PT, |R7|, 1.175494350822287508e-38, PT ;  /* 0x008000000700780b */ /* 0x000fe20003fae200 */
[----:B------:R-:W-:Y:S01]  /*1c70*/  @!P1 FMUL R44, R44, 16777216 ;  /* 0x4b8000002c2c9820 */ /* 0x000fe20000400000 */
[----:B------:R-:W-:Y:S01]  /*1c80*/  FSEL R45, R14, R45, P3 ;  /* 0x0000002d0e2d7208 */ /* 0x000fe20001800000 */
[C---:B------:R-:W-:Y:S01]  /*1c90*/  FMUL R14, R49.reuse, 0.25 ;  /* 0x3e800000310e7820 */ /* 0x040fe20000400000 */
[----:B0-----:R-:W-:Y:S01]  /*1ca0*/  FADD R8, R49, R18 ;  /* 0x0000001231087221 */ /* 0x001fe20000000000 */
[----:B------:R-:W0:Y:S01]  /*1cb0*/  MUFU.RCP R15, R15 ;  /* 0x0000000f000f7308 */ /* 0x000e220000001000 */
[----:B------:R-:W-:Y:S01]  /*1cc0*/  FSETP.NEU.AND P1, PT, R9, RZ, PT ;  /* 0x000000ff0900720b */ /* 0x000fe20003f2d000 */
[----:B------:R-:W-:Y:S01]  /*1cd0*/  FMUL R17, R48, 0.25 ;  /* 0x3e80000030117820 */ /* 0x000fe20000400000 */
[C---:B------:R-:W-:Y:S01]  /*1ce0*/  FMUL R19, R8.reuse, 0.25 ;  /* 0x3e80000008137820 */ /* 0x040fe20000400000 */
[----:B------:R-:W-:Y:S01]  /*1cf0*/  FSETP.GT.AND P6, PT, |R8|, 8.50705917302346158658e+37, PT ;  /* 0x7e8000000800780b */ /* 0x000fe20003fc4200 */
[----:B-1----:R-:W-:Y:S01]  /*1d00*/  FMUL R10, R10, R43 ;  /* 0x0000002b0a0a7220 */ /* 0x002fe20000400000 */
[----:B------:R-:W-:Y:S01]  /*1d10*/  FSETP.GEU.AND P0, PT, |R8|, 1.175494350822287508e-38, PT ;  /* 0x008000000800780b */ /* 0x000fe20003f0e200 */
[----:B------:R-:W-:Y:S01]  /*1d20*/  FADD R59, R58, R59 ;  /* 0x0000003b3a3b7221 */ /* 0x000fe20000000000 */
[----:B------:R-:W-:Y:S01]  /*1d30*/  FSEL R20, R14, R49, P6 ;  /* 0x000000310e147208 */ /* 0x000fe20003000000 */
[----:B------:R-:W1:Y:S01]  /*1d40*/  MUFU.RCP R11, R11 ;  /* 0x0000000b000b7308 */ /* 0x000e620000001000 */
[----:B------:R-:W-:Y:S01]  /*1d50*/  FMUL R14, R7, 0.25 ;  /* 0x3e800000070e7820 */ /* 0x000fe20000400000 */
[----:B------:R-:W-:Y:S01]  /*1d60*/  FSEL R10, R10, RZ, P1 ;  /* 0x000000ff0a0a7208 */ /* 0x000fe20000800000 */
[----:B------:R-:W-:Y:S01]  /*1d70*/  SHFL.BFLY PT, R23, R8, 0x10, 0x1f ;  /* 0x0e001f0008177f89 */ /* 0x000fe200000e0000 */
[----:B------:R-:W-:Y:S01]  /*1d80*/  FSEL R19, R19, R8, P6 ;  /* 0x0000000813137208 */ /* 0x000fe20003000000 */
[----:B------:R-:W-:Y:S01]  /*1d90*/  @!P5 FMUL R45, R45, 16777216 ;  /* 0x4b8000002d2dd820 */ /* 0x000fe20000400000 */
[----:B------:R-:W-:Y:S01]  /*1da0*/  FSEL R14, R14, R7, P3 ;  /* 0x000000070e0e7208 */ /* 0x000fe20001800000 */
[----:B0-----:R-:W-:Y:S01]  /*1db0*/  FMUL R15, R15, R16 ;  /* 0x000000100f0f7220 */ /* 0x001fe20000400000 */
[----:B------:R-:W-:Y:S01]  /*1dc0*/  FSETP.NEU.AND P1, PT, R13, RZ, PT ;  /* 0x000000ff0d00720b */ /* 0x000fe20003f2d000 */
[----:B------:R-:W0:Y:S01]  /*1dd0*/  SHFL.BFLY PT, R16, R7, 0x10, 0x1f ;  /* 0x0e001f0007107f89 */ /* 0x000e2200000e0000 */
[----:B------:R-:W-:Y:S01]  /*1de0*/  FSETP.GT.AND P2, PT, |R18|, 8.50705917302346158658e+37, PT ;  /* 0x7e8000001200780b */ /* 0x000fe20003f44200 */
[----:B------:R-:W-:Y:S01]  /*1df0*/  @!P5 FMUL R14, R14, 16777216 ;  /* 0x4b8000000e0ed820 */ /* 0x000fe20000400000 */
[----:B------:R-:W-:Y:S01]  /*1e00*/  FSETP.GEU.AND P4, PT, |R18|, 1.175494350822287508e-38, PT ;  /* 0x008000001200780b */ /* 0x000fe20003f8e200 */
[----:B------:R-:W-:Y:S01]  /*1e10*/  @!P0 FMUL R19, R19, 16777216 ;  /* 0x4b80000013138820 */ /* 0x000fe20000400000 */
[----:B------:R-:W-:Y:S01]  /*1e20*/  FSEL R15, R15, RZ, P1 ;  /* 0x000000ff0f0f7208 */ /* 0x000fe20000800000 */
[----:B-1----:R-:W-:Y:S01]  /*1e30*/  FMUL R11, R11, R44 ;  /* 0x0000002c0b0b7220 */ /* 0x002fe20000400000 */
[----:B------:R-:W-:Y:S01]  /*1e40*/  FSEL R48, R17, R48, P2 ;  /* 0x0000003011307208 */ /* 0x000fe20001000000 */
[----:B------:R-:W1:Y:S01]  /*1e50*/  MUFU.RCP R14, R14 ;  /* 0x0000000e000e7308 */ /* 0x000e620000001000 */
[----:B------:R-:W-:Y:S01]  /*1e60*/  FFMA R51, R51, R10, R50 ;  /* 0x0000000a33337223 */ /* 0x000fe20000000032 */
[----:B------:R-:W-:Y:S01]  /*1e70*/  FSETP.NEU.AND P1, PT, R12, RZ, PT ;  /* 0x000000ff0c00720b */ /* 0x000fe20003f2d000 */
[----:B------:R-:W-:Y:S01]  /*1e80*/  FMUL R17, R18, 0.25 ;  /* 0x3e80000012117820 */ /* 0x000fe20000400000 */
[----:B------:R-:W-:Y:S01]  /*1e90*/  FFMA R59, R10, R42, R59 ;  /* 0x0000002a0a3b7223 */ /* 0x000fe2000000003b */
[--C-:B------:R-:W-:Y:S01]  /*1ea0*/  FADD R52, R52, -R51.reuse ;  /* 0x8000003334347221 */ /* 0x100fe20000000000 */
[----:B------:R-:W-:Y:S01]  /*1eb0*/  FSEL R11, R11, RZ, P1 ;  /* 0x000000ff0b0b7208 */ /* 0x000fe20000800000 */
[----:B------:R-:W-:Y:S01]  /*1ec0*/  @!P0 FMUL R20, R20, 16777216 ;  /* 0x4b80000014148820 */ /* 0x000fe20000400000 */
[----:B------:R-:W-:Y:S01]  /*1ed0*/  FSEL R17, R17, R18, P2 ;  /* 0x0000001211117208 */ /* 0x000fe20001000000 */
[----:B------:R-:W2:Y:S01]  /*1ee0*/  MUFU.RCP R19, R19 ;  /* 0x0000001300137308 */ /* 0x000ea20000001000 */
[C---:B------:R-:W-:Y:S01]  /*1ef0*/  FMUL R10, R52.reuse, R52 ;  /* 0x00000034340a7220 */ /* 0x040fe20000400000 */
[----:B------:R-:W-:Y:S01]  /*1f00*/  FFMA R52, R52, R11, R51 ;  /* 0x0000000b34347223 */ /* 0x000fe20000000033 */
[----:B------:R-:W-:Y:S01]  /*1f10*/  FADD R60, R60, R59 ;  /* 0x0000003b3c3c7221 */ /* 0x000fe20000000000 */
[----:B------:R-:W-:Y:S01]  /*1f20*/  @!P4 FMUL R17, R17, 16777216 ;  /* 0x4b8000001111c820 */ /* 0x000fe20000400000 */
[----:B------:R-:W-:Y:S01]  /*1f30*/  FMUL R10, R9, R10 ;  /* 0x0000000a090a7220 */ /* 0x000fe20000400000 */
[----:B------:R-:W-:Y:S01]  /*1f40*/  FADD R53, R53, -R52 ;  /* 0x8000003435357221 */ /* 0x000fe20000000000 */
[----:B-1----:R-:W-:Y:S01]  /*1f50*/  FMUL R14, R14, R45 ;  /* 0x0000002d0e0e7220 */ /* 0x002fe20000400000 */
[----:B------:R-:W-:Y:S01]  /*1f60*/  FSETP.NEU.AND P1, PT, R7, RZ, PT ;  /* 0x000000ff0700720b */ /* 0x000fe20003f2d000 */
[----:B------:R-:W-:Y:S01]  /*1f70*/  FFMA R10, R11, R10, R60 ;  /* 0x0000000a0b0a7223 */ /* 0x000fe2000000003c */
[----:B------:R-:W1:Y:S01]  /*1f80*/  MUFU.RCP R17, R17 ;  /* 0x0000001100117308 */ /* 0x000e620000001000 */
[----:B------:R-:W-:Y:S01]  /*1f90*/  FMUL R9, R53, R53 ;  /* 0x0000003535097220 */ /* 0x000fe20000400000 */
[----:B------:R-:W-:Y:S01]  /*1fa0*/  FSEL R14, R14, RZ, P1 ;  /* 0x000000ff0e0e7208 */ /* 0x000fe20000800000 */
[----:B------:R-:W-:Y:S01]  /*1fb0*/  FADD R61, R61, R10 ;  /* 0x0000000a3d3d7221 */ /* 0x000fe20000000000 */
[----:B------:R-:W-:Y:S01]  /*1fc0*/  FFMA R55, R55, R15, R54 ;  /* 0x0000000f37377223 */ /* 0x000fe20000000036 */
[----:B--2---:R-:W-:Y:S01]  /*1fd0*/  FMUL R19, R19, R20 ;  /* 0x0000001413137220 */ /* 0x004fe20000400000 */
[----:B------:R-:W-:Y:S01]  /*1fe0*/  FMUL R9, R12, R9 ;  /* 0x000000090c097220 */ /* 0x000fe20000400000 */
[----:B0-----:R-:W-:Y:S01]  /*1ff0*/  FADD R20, R7, R16 ;  /* 0x0000001007147221 */ /* 0x001fe20000000000 */
[----:B------:R-:W-:Y:S01]  /*2000*/  FADD R62, R62, R63 ;  /* 0x0000003f3e3e7221 */ /* 0x000fe20000000000 */
[----:B------:R-:W-:Y:S01]  /*2010*/  FADD R22, R8, R23 ;  /* 0x0000001708167221 */ /* 0x000fe20000000000 */
[----:B------:R-:W-:Y:S01]  /*2020*/  FFMA R9, R14, R9, R61 ;  /* 0x000000090e097223 */ /* 0x000fe2000000003d */
[----:B------:R-:W-:Y:S01]  /*2030*/  @!P4 FMUL R48, R48, 16777216 ;  /* 0x4b8000003030c820 */ /* 0x000fe20000400000 */
[----:B------:R-:W-:Y:S01]  /*2040*/  FSETP.GT.AND P0, PT, |R20|, 8.50705917302346158658e+37, PT ;  /* 0x7e8000001400780b */ /* 0x000fe20003f04200 */
[----:B------:R-:W-:Y:S01]  /*2050*/  FADD R56, R56, -R55 ;  /* 0x8000003738387221 */ /* 0x000fe20000000000 */
[----:B------:R-:W-:Y:S01]  /*2060*/  FFMA R15, R15, R46, R62 ;  /* 0x0000002e0f0f7223 */ /* 0x000fe2000000003e */
[----:B------:R-:W0:Y:S01]  /*2070*/  SHFL.BFLY PT, R12, R9, 0x10, 0x1f ;  /* 0x0e001f00090c7f89 */ /* 0x000e2200000e0000 */
[----:B------:R-:W-:Y:S01]  /*2080*/  FSETP.GEU.AND P3, PT, |R20|, 1.175494350822287508e-38, PT ;  /* 0x008000001400780b */ /* 0x000fe20003f6e200 */
[----:B-1----:R-:W-:Y:S01]  /*2090*/  FMUL R17, R17, R48 ;  /* 0x0000003011117220 */ /* 0x002fe20000400000 */
[----:B------:R-:W-:Y:S01]  /*20a0*/  FSETP.GEU.AND P4, PT, |R22|, 1.175494350822287508e-38, PT ;  /* 0x008000001600780b */ /* 0x000fe20003f8e200 */
[----:B------:R-:W-:Y:S01]  /*20b0*/  FMUL R10, R56, R56 ;  /* 0x00000038380a7220 */ /* 0x000fe20000400000 */
[----:B------:R-:W-:Y:S01]  /*20c0*/  FFMA R14, R53, R14, R52 ;  /* 0x0000000e350e7223 */ /* 0x000fe20000000034 */
[----:B------:R-:W-:Y:S01]  /*20d0*/  FSETP.NEU.AND P2, PT, R18, RZ, PT ;  /* 0x000000ff1200720b */ /* 0x000fe20003f4d000 */
[----:B------:R-:W-:Y:S01]  /*20e0*/  FMUL R11, R20, 0.25 ;  /* 0x3e800000140b7820 */ /* 0x000fe20000400000 */
[----:B------:R-:W-:Y:S01]  /*20f0*/  FADD R64, R64, R15 ;  /* 0x0000000f40407221 */ /* 0x000fe20000000000 */
[C---:B------:R-:W-:Y:S01]  /*2100*/  FMUL R15, R22.reuse, 0.25 ;  /* 0x3e800000160f7820 */ /* 0x040fe20000400000 */
[----:B------:R-:W-:Y:S01]  /*2110*/  FSETP.GT.AND P1, PT, |R22|, 8.50705917302346158658e+37, PT ;  /* 0x7e8000001600780b */ /* 0x000fe20003f24200 */
[----:B------:R-:W-:Y:S01]  /*2120*/  FMUL R10, R13, R10 ;  /* 0x0000000a0d0a7220 */ /* 0x000fe20000400000 */
[----:B------:R-:W-:Y:S01]  /*2130*/  FSEL R17, R17, RZ, P2 ;  /* 0x000000ff11117208 */ /* 0x000fe20001000000 */
[----:B------:R-:W1:Y:S01]  /*2140*/  SHFL.BFLY PT, R13, R14, 0x10, 0x1f ;  /* 0x0e001f000e0d7f89 */ /* 0x000e6200000e0000 */
[----:B------:R-:W-:Y:S01]  /*2150*/  FSEL R11, R11, R20, P0 ;  /* 0x000000140b0b7208 */ /* 0x000fe20000000000 */
[----:B------:R-:W-:Y:S01]  /*2160*/  @P0 FMUL R16, R16, 0.25 ;  /* 0x3e80000010100820 */ /* 0x000fe20000400000 */
[----:B------:R-:W-:Y:S01]  /*2170*/  FSEL R24, R15, R22, P1 ;  /* 0x000000160f187208 */ /* 0x000fe20000800000 */
[----:B------:R-:W-:Y:S01]  /*2180*/  FFMA R56, R56, R17, R55 ;  /* 0x0000001138387223 */ /* 0x000fe20000000037 */
[----:B------:R-:W-:Y:S01]  /*2190*/  FSETP.NEU.AND P0, PT, R8, RZ, PT ;  /* 0x000000ff0800720b */ /* 0x000fe20003f0d000 */
[----:B------:R-:W2:Y:S01]  /*21a0*/  SHFL.BFLY PT, R21, R20, 0x8, 0x1f ;  /* 0x0d001f0014157f89 */ /* 0x000ea200000e0000 */
[----:B------:R-:W-:Y:S01]  /*21b0*/  @!P3 FMUL R11, R11, 16777216 ;  /* 0x4b8000000b0bb820 */ /* 0x000fe20000400000 */
[----:B------:R-:W-:Y:S01]  /*21c0*/  @!P4 FMUL R24, R24, 16777216 ;  /* 0x4b8000001818c820 */ /* 0x000fe20000400000 */
[----:B------:R-:W-:Y:S01]  /*21d0*/  FSEL R19, R19, RZ, P0 ;  /* 0x000000ff13137208 */ /* 0x000fe20000000000 */
[----:B------:R-:W3:Y:S01]  /*21e0*/  SHFL.BFLY PT, R25, R22, 0x8, 0x1f ;  /* 0x0d001f0016197f89 */ /* 0x000ee200000e0000 */
[----:B------:R-:W-:Y:S01]  /*21f0*/  FADD R57, R57, -R56 ;  /* 0x8000003839397221 */ /* 0x000fe20000000000 */
[----:B------:R4:W5:Y:S01]  /*2200*/  MUFU.RCP R15, R11 ;  /* 0x0000000b000f7308 */ /* 0x0009620000001000 */
[----:B------:R-:W-:Y:S01]  /*2210*/  FFMA R10, R17, R10, R64 ;  /* 0x0000000a110a7223 */ /* 0x000fe20000000040 */
[----:B0-----:R-:W-:Y:S01]  /*2220*/  FADD R12, R9, R12 ;  /* 0x0000000c090c7221 */ /* 0x001fe20000000000 */
[----:B------:R-:W-:Y:S01]  /*2230*/  FFMA R56, R57, R19, R56 ;  /* 0x0000001339387223 */ /* 0x000fe20000000038 */
[----:B------:R-:W-:Y:S01]  /*2240*/  @P1 FMUL R23, R23, 0.25 ;  /* 0x3e80000017171820 */ /* 0x000fe20000400000 */
[----:B------:R-:W-:Y:S01]  /*2250*/  FADD R10, R65, R10 ;  /* 0x0000000a410a7221 */ /* 0x000fe20000000000 */
[----:B------:R-:W-:Y:S01]  /*2260*/  @!P3 FMUL R16, R16, 16777216 ;  /* 0x4b8000001010b820 */ /* 0x000fe20000400000 */
[----:B------:R-:W-:Y:S01]  /*2270*/  FSETP.NEU.AND P1, PT, R20, RZ, PT ;  /* 0x000000ff1400720b */ /* 0x000fe20003f2d000 */
[----:B------:R-:W0:Y:S01]  /*2280*/  MUFU.RCP R24, R24 ;  /* 0x0000001800187308 */ /* 0x000e220000001000 */
[----:B----4-:R-:W-:Y:S01]  /*2290*/  FMUL R11, R57, R57 ;  /* 0x00000039390b7220 */ /* 0x010fe20000400000 */
[----:B------:R-:W4:Y:S01]  /*22a0*/  SHFL.BFLY PT, R9, R56, 0x10, 0x1f ;  /* 0x0e001f0038097f89 */ /* 0x000f2200000e0000 */
[----:B------:R-:W-:Y:S01]  /*22b0*/  @!P4 FMUL R23, R23, 16777216 ;  /* 0x4b8000001717c820 */ /* 0x000fe20000400000 */
[----:B-1----:R-:W-:Y:S01]  /*22c0*/  FADD R13, -R14, R13 ;  /* 0x0000000d0e0d7221 */ /* 0x002fe20000000100 */
[----:B------:R-:W-:Y:S01]  /*22d0*/  FMUL R11, R18, R11 ;  /* 0x0000000b120b7220 */ /* 0x000fe20000400000 */
[----:B------:R-:W-:Y:S01]  /*22e0*/  FSETP.NEU.AND P3, PT, R22, RZ, PT ;  /* 0x000000ff1600720b */ /* 0x000fe20003f6d000 */
[----:B-----5:R-:W-:Y:S01]  /*22f0*/  FMUL R15, R15, R16 ;  /* 0x000000100f0f7220 */ /* 0x020fe20000400000 */
[----:B------:R-:W-:Y:S01]  /*2300*/  FMUL R16, R13, R13 ;  /* 0x0000000d0d107220 */ /* 0x000fe20000400000 */
[----:B------:R-:W-:Y:S01]  /*2310*/  FFMA R10, R19, R11, R10 ;  /* 0x0000000b130a7223 */ /* 0x000fe2000000000a */
[----:B--2---:R-:W-:Y:S01]  /*2320*/  FADD R11, R20, R21 ;  /* 0x00000015140b7221 */ /* 0x004fe20000000000 */
[----:B------:R-:W-:Y:S01]  /*2330*/  BAR.SYNC.DEFER_BLOCKING 0x0 ;  /* 0x0000000000007b1d */ /* 0x000fe20000010000 */
[----:B------:R-:W-:Y:S01]  /*2340*/  FSEL R15, R15, RZ, P1 ;  /* 0x000000ff0f0f7208 */ /* 0x000fe20000800000 */
[----:B------:R-:W-:Y:S01]  /*2350*/  FMUL R16, R7, R16 ;  /* 0x0000001007107220 */ /* 0x000fe20000400000 */
[C---:B------:R-:W-:Y:S01]  /*2360*/  FMUL R18, R11.reuse, 0.25 ;  /* 0x3e8000000b127820 */ /* 0x040fe20000400000 */
[----:B0-----:R-:W-:Y:S01]  /*2370*/  FMUL R24, R24, R23 ;  /* 0x0000001718187220 */ /* 0x001fe20000400000 */
[----:B---3--:R-:W-:Y:S01]  /*2380*/  FADD R23, R22, R25 ;  /* 0x0000001916177221 */ /* 0x008fe20000000000 */
[----:B------:R-:W-:Y:S01]  /*2390*/  FSETP.GEU.AND P2, PT, |R11|, 1.175494350822287508e-38, PT ;  /* 0x008000000b00780b */ /* 0x000fe20003f4e200 */
[----:B------:R-:W-:Y:S01]  /*23a0*/  FFMA R12, R15, R16, R12 ;  /* 0x000000100f0c7223 */ /* 0x000fe2000000000c */
[----:B------:R-:W0:Y:S01]  /*23b0*/  SHFL.BFLY PT, R17, R10, 0x10, 0x1f ;  /* 0x0e001f000a117f89 */ /* 0x000e2200000e0000 */
[C---:B------:R-:W-:Y:S01]  /*23c0*/  FMUL R26, R23.reuse, 0.25 ;  /* 0x3e800000171a7820 */ /* 0x040fe20000400000 */
[----:B------:R-:W-:Y:S01]  /*23d0*/  FSETP.GEU.AND P4, PT, |R23|, 1.175494350822287508e-38, PT ;  /* 0x008000001700780b */ /* 0x000fe20003f8e200 */
[----:B------:R-:W-:Y:S01]  /*23e0*/  FFMA R13, R13, R15, R14 ;  /* 0x0000000f0d0d7223 */ /* 0x000fe2000000000e */
[----:B------:R-:W-:Y:S01]  /*23f0*/  FSETP.GT.AND P0, PT, |R11|, 8.50705917302346158658e+37, PT ;  /* 0x7e8000000b00780b */ /* 0x000fe20003f04200 */
[----:B------:R-:W1:Y:S01]  /*2400*/  SHFL.BFLY PT, R7, R12, 0x8, 0x1f ;  /* 0x0d001f000c077f89 */ /* 0x000e6200000e0000 */
[----:B------:R-:W-:Y:S01]  /*2410*/  FSETP.GT.AND P1, PT, |R23|, 8.50705917302346158658e+37, PT ;  /* 0x7e8000001700780b */ /* 0x000fe20003f24200 */
[----:B----4-:R-:W-:Y:S01]  /*2420*/  FADD R9, -R56, R9 ;  /* 0x0000000938097221 */ /* 0x010fe20000000100 */
[----:B------:R-:W-:Y:S01]  /*2430*/  FSEL R24, R24, RZ, P3 ;  /* 0x000000ff18187208 */ /* 0x000fe20001800000 */
[----:B------:R-:W2:Y:S01]  /*2440*/  SHFL.BFLY PT, R16, R11, 0x4, 0x1f ;  /* 0x0c801f000b107f89 */ /* 0x000ea200000e0000 */
[----:B------:R-:W-:Y:S01]  /*2450*/  FSEL R18, R18, R11, P0 ;  /* 0x0000000b12127208 */ /* 0x000fe20000000000 */
[----:B------:R-:W-:Y:S01]  /*2460*/  UPLOP3.LUT UP0, UPT, UPT, UPT, UPT, 0x80, 0x0 ;  /* 0x000000000000789c */ /* 0x000fe20003f0f070 */
[----:B------:R-:W-:Y:S01]  /*2470*/  FSEL R26, R26, R23, P1 ;  /* 0x000000171a1a7208 */ /* 0x000fe20000800000 */
[C---:B------:R-:W-:Y:S01]  /*2480*/  FFMA R56, R9.reuse, R24, R56 ;  /* 0x0000001809387223 */ /* 0x040fe20000000038 */
[----:B------:R-:W-:Y:S01]  /*2490*/  FMUL R9, R9, R9 ;  /* 0x0000000909097220 */ /* 0x000fe20000400000 */
[----:B------:R-:W-:Y:S01]  /*24a0*/  @!P2 FMUL R18, R18, 16777216 ;  /* 0x4b8000001212a820 */ /* 0x000fe20000400000 */
[----:B------:R-:W3:Y:S01]  /*24b0*/  SHFL.BFLY PT, R14, R13, 0x8, 0x1f ;  /* 0x0d001f000d0e7f89 */ /* 0x000ee200000e0000 */
[----:B------:R-:W-:Y:S01]  /*24c0*/  @!P4 FMUL R26, R26, 16777216 ;  /* 0x4b8000001a1ac820 */ /* 0x000fe20000400000 */
[----:B------:R-:W-:Y:S01]  /*24d0*/  FMUL R9, R8, R9 ;  /* 0x0000000908097220 */ /* 0x000fe20000400000 */
[----:B------:R-:W-:Y:S01]  /*24e0*/  @P0 FMUL R21, R21, 0.25 ;  /* 0x3e80000015150820 */ /* 0x000fe20000400000 */
[----:B------:R-:W4:Y:S01]  /*24f0*/  SHFL.BFLY PT, R19, R56, 0x8, 0x1f ;  /* 0x0d001f0038137f89 */ /* 0x000f2200000e0000 */
[----:B------:R-:W5:Y:S01]  /*2500*/  MUFU.RCP R18, R18 ;  /* 0x0000001200127308 */ /* 0x000f620000001000 */
[----:B------:R-:W-:Y:S01]  /*2510*/  @P1 FMUL R25, R25, 0.25 ;  /* 0x3e80000019191820 */ /* 0x000fe20000400000 */
[----:B------:R-:W-:Y:S01]  /*2520*/  @!P2 FMUL R21, R21, 16777216 ;  /* 0x4b8000001515a820 */ /* 0x000fe20000400000 */
[----:B0-----:R-:W-:Y:S01]  /*2530*/  FADD R17, R10, R17 ;  /* 0x000000110a117221 */ /* 0x001fe20000000000 */
[----:B------:R-:W0:Y:S01]  /*2540*/  SHFL.BFLY PT, R32, R23, 0x4, 0x1f ;  /* 0x0c801f0017207f89 */ /* 0x000e2200000e0000 */
[----:B------:R-:W-:Y:S01]  /*2550*/  @!P4 FMUL R25, R25, 16777216 ;  /* 0x4b8000001919c820 */ /* 0x000fe20000400000 */
[----:B------:R-:W-:Y:S01]  /*2560*/  FSETP.NEU.AND P0, PT, R11, RZ, PT ;  /* 0x000000ff0b00720b */ /* 0x000fe20003f0d000 */
[----:B------:R-:W-:Y:S01]  /*2570*/  FFMA R17, R24, R9, R17 ;  /* 0x0000000918117223 */ /* 0x000fe20000000011 */
[----:B------:R-:W4:Y:S01]  /*2580*/  MUFU.RCP R26, R26 ;  /* 0x0000001a001a7308 */ /* 0x000f220000001000 */
[----:B-1----:R-:W-:Y:S01]  /*2590*/  FADD R7, R12, R7 ;  /* 0x000000070c077221 */ /* 0x002fe20000000000 */
[----:B------:R-:W-:Y:S01]  /*25a0*/  FSETP.NEU.AND P1, PT, R23, RZ, PT ;  /* 0x000000ff1700720b */ /* 0x000fe20003f2d000 */
[----:B------:R-:W-:Y:S01]  /*25b0*/  ULDC.64 UR8, c[0x0][0x240] ;  /* 0x0000900000087ab9 */ /* 0x000fe20000000a00 */
[----:B------:R-:W1:Y:S01]  /*25c0*/  SHFL.BFLY PT, R8, R17, 0x8, 0x1f ;  /* 0x0d001f0011087f89 */ /* 0x000e6200000e0000 */
[----:B--2---:R-:W-:Y:S01]  /*25d0*/  FADD R12, R11, R16 ;  /* 0x000000100b0c7221 */ /* 0x004fe20000000000 */
[----:B------:R-:W-:Y:S01]  /*25e0*/  LEA R66, R66, UR4, 0x2 ;  /* 0x0000000442427c11 */ /* 0x000fe2000f8e10ff */
[----:B-----5:R-:W-:-:S02]  /*25f0*/  FMUL R18, R18, R21 ;  /* 0x0000001512127220 */ /* 0x020fc40000400000 */
[C---:B------:R-:W-:Y:S01]  /*2600*/  FMUL R15, R12.reuse, 0.25 ;  /* 0x3e8000000c0f7820 */ /* 0x040fe20000400000 */
[----:B------:R-:W-:Y:S01]  /*2610*/  FSETP.GEU.AND P2, PT, |R12|, 1.175494350822287508e-38, PT ;  /* 0x008000000c00780b */ /* 0x000fe20003f4e200 */
[----:B---3--:R-:W-:Y:S01]  /*2620*/  FADD R14, -R13, R14 ;  /* 0x0000000e0d0e7221 */ /* 0x008fe20000000100 */
[----:B------:R-:W-:Y:S02]  /*2630*/  FSEL R18, R18, RZ, P0 ;  /* 0x000000ff12127208 */ /* 0x000fe40000000000 */
[----:B------:R-:W-:Y:S01]  /*2640*/  FSETP.GT.AND P0, PT, |R12|, 8.50705917302346158658e+37, PT ;  /* 0x7e8000000c00780b */ /* 0x000fe20003f04200 */
[----:B----4-:R-:W-:Y:S01]  /*2650*/  FMUL R26, R26, R25 ;  /* 0x000000191a1a7220 */ /* 0x010fe20000400000 */
[----:B------:R-:W-:Y:S01]  /*2660*/  FADD R19, -R56, R19 ;  /* 0x0000001338137221 */ /* 0x000fe20000000100 */
[C---:B------:R-:W-:Y:S01]  /*2670*/  FMUL R9, R14.reuse, R14 ;  /* 0x0000000e0e097220 */ /* 0x040fe20000400000 */
[----:B------:R-:W-:Y:S01]  /*2680*/  FSEL R15, R15, R12, P0 ;  /* 0x0000000c0f0f7208 */ /* 0x000fe20000000000 */
[----:B------:R-:W-:Y:S01]  /*2690*/  FFMA R13, R14, R18, R13 ;  /* 0x000000120e0d7223 */ /* 0x000fe2000000000d */
[----:B------:R-:W-:Y:S01]  /*26a0*/  FSEL R26, R26, RZ, P1 ;  /* 0x000000ff1a1a7208 */ /* 0x000fe20000800000 */
[----:B------:R-:W-:Y:S01]  /*26b0*/  FMUL R9, R20, R9 ;  /* 0x0000000914097220 */ /* 0x000fe20000400000 */
[----:B0-----:R-:W-:Y:S01]  /*26c0*/  FADD R21, R23, R32 ;  /* 0x0000002017157221 */ /* 0x001fe20000000000 */
[----:B------:R-:W-:-:S02]  /*26d0*/  @!P2 FMUL R15, R15, 16777216 ;  /* 0x4b8000000f0fa820 */ /* 0x000fc40000400000 */
[C---:B------:R-:W-:Y:S01]  /*26e0*/  FFMA R56, R19.reuse, R26, R56 ;  /* 0x0000001a13387223 */ /* 0x040fe20000000038 */
[----:B------:R-:W-:Y:S01]  /*26f0*/  FMUL R19, R19, R19 ;  /* 0x0000001313137220 */ /* 0x000fe20000400000 */
[----:B------:R-:W-:Y:S01]  /*2700*/  FFMA R7, R18, R9, R7 ;  /* 0x0000000912077223 */ /* 0x000fe20000000007 */
[----:B-1----:R-:W-:Y:S01]  /*2710*/  FADD R17, R17, R8 ;  /* 0x0000000811117221 */ /* 0x002fe20000000000 */
[----:B------:R-:W0:Y:S01]  /*2720*/  SHFL.BFLY PT, R9, R12, 0x2, 0x1f ;  /* 0x0c401f000c097f89 */ /* 0x000e2200000e0000 */
[----:B------:R-:W-:Y:S01]  /*2730*/  FMUL R19, R22, R19 ;  /* 0x0000001316137220 */ /* 0x000fe20000400000 */
[C---:B------:R-:W-:Y:S01]  /*2740*/  FSETP.GEU.AND P3, PT, |R21|.reuse, 1.175494350822287508e-38, PT ;  /* 0x008000001500780b */ /* 0x040fe20003f6e200 */
[C---:B------:R-:W-:Y:S01]  /*2750*/  FMUL R10, R21.reuse, 0.25 ;  /* 0x3e800000150a7820 */ /* 0x040fe20000400000 */
[----:B------:R-:W1:Y:S01]  /*2760*/  SHFL.BFLY PT, R8, R13, 0x4, 0x1f ;  /* 0x0c801f000d087f89 */ /* 0x000e6200000e0000 */
[----:B------:R-:W-:Y:S01]  /*2770*/  FSETP.GT.AND P1, PT, |R21|, 8.50705917302346158658e+37, PT ;  /* 0x7e8000001500780b */ /* 0x000fe20003f24200 */
[----:B------:R-:W-:Y:S01]  /*2780*/  FFMA R17, R26, R19, R17 ;  /* 0x000000131a117223 */ /* 0x000fe20000000011 */
[----:B------:R-:W2:Y:S01]  /*2790*/  MUFU.RCP R15, R15 ;  /* 0x0000000f000f7308 */ /* 0x000ea20000001000 */
[----:B------:R-:W3:Y:S01]  /*27a0*/  SHFL.BFLY PT, R19, R56, 0x4, 0x1f ;  /* 0x0c801f0038137f89 */ /* 0x000ee200000e0000 */
[----:B------:R-:W-:Y:S01]  /*27b0*/  FSEL R14, R10, R21, P1 ;  /* 0x000000150a0e7208 */ /* 0x000fe20000800000 */
[----:B------:R-:W-:Y:S01]  /*27c0*/  @P0 FMUL R16, R16, 0.25 ;  /* 0x3e80000010100820 */ /* 0x000fe20000400000 */
[----:B------:R-:W-:Y:S01]  /*27d0*/  FSETP.NEU.AND P0, PT, R12, RZ, PT ;  /* 0x000000ff0c00720b */ /* 0x000fe20003f0d000 */
[----:B------:R-:W4:Y:S02]  /*27e0*/  SHFL.BFLY PT, R10, R7, 0x4, 0x1f ;  /* 0x0c801f00070a7f89 */ /* 0x000f2400000e0000 */
[----:B------:R-:W-:Y:S01]  /*27f0*/  @!P2 FMUL R16, R16, 16777216 ;  /* 0x4b8000001010a820 */ /* 0x000fe20000400000 */
[----:B------:R-:W-:Y:S01]  /*2800*/  @!P3 FMUL R14, R14, 16777216 ;  /* 0x4b8000000e0eb820 */ /* 0x000fe20000400000 */
[----:B------:R-:W5:Y:S02]  /*2810*/  SHFL.BFLY PT, R18, R17, 0x4, 0x1f ;  /* 0x0c801f0011127f89 */ /* 0x000f6400000e0000 */
[----:B------:R-:W-:Y:S01]  /*2820*/  @P1 FMUL R32, R32, 0.25 ;  /* 0x3e80000020201820 */ /* 0x000fe20000400000 */
[----:B------:R0:W4:Y:S01]  /*2830*/  MUFU.RCP R25, R14 ;  /* 0x0000000e00197308 */ /* 0x0001220000001000 */
[----:B------:R-:W5:Y:S01]  /*2840*/  SHFL.BFLY PT, R22, R21, 0x2, 0x1f ;  /* 0x0c401f0015167f89 */ /* 0x000f6200000e0000 */
[----:B--2---:R-:W-:Y:S01]  /*2850*/  FMUL R15, R15, R16 ;  /* 0x000000100f0f7220 */ /* 0x004fe20000400000 */
[----:B------:R-:W-:Y:S01]  /*2860*/  @!P3 FMUL R32, R32, 16777216 ;  /* 0x4b8000002020b820 */ /* 0x000fe20000400000 */
[----:B------:R-:W-:-:S03]  /*2870*/  FSETP.NEU.AND P3, PT, R21, RZ, PT ;  /* 0x000000ff1500720b */ /* 0x000fc60003f6d000 */
[----:B------:R-:W-:Y:S01]  /*2880*/  FSEL R15, R15, RZ, P0 ;  /* 0x000000ff0f0f7208 */ /* 0x000fe20000000000 */
[----:B0-----:R-:W-:Y:S01]  /*2890*/  FADD R14, R12, R9 ;  /* 0x000000090c0e7221 */ /* 0x001fe20000000000 */
[----:B-1----:R-:W-:Y:S01]  /*28a0*/  FADD R8, -R13, R8 ;  /* 0x000000080d087221 */ /* 0x002fe20000000100 */
[----:B---3--:R-:W-:-:S03]  /*28b0*/  FADD R19, -R56, R19 ;  /* 0x0000001338137221 */ /* 0x008fc60000000100 */
[----:B------:R-:W-:Y:S01]  /*28c0*/  FFMA R13, R8, R15, R13 ;  /* 0x0000000f080d7223 */ /* 0x000fe2000000000d */
[----:B------:R-:W-:Y:S01]  /*28d0*/  FSETP.GEU.AND P2, PT, |R14|, 1.175494350822287508e-38, PT ;  /* 0x008000000e00780b */ /* 0x000fe20003f4e200 */
[----:B------:R-:W-:Y:S01]  /*28e0*/  FMUL R8, R8, R8 ;  /* 0x0000000808087220 */ /* 0x000fe20000400000 */
[----:B----4-:R-:W-:Y:S01]  /*28f0*/  FADD R10, R7, R10 ;  /* 0x0000000a070a7221 */ /* 0x010fe20000000000 */
[C---:B------:R-:W-:Y:S01]  /*2900*/  FMUL R7, R14.reuse, 0.25 ;  /* 0x3e8000000e077820 */ /* 0x040fe20000400000 */
[----:B------:R-:W-:Y:S01]  /*2910*/  FMUL R25, R25, R32 ;  /* 0x0000002019197220 */ /* 0x000fe20000400000 */
[----:B------:R-:W-:Y:S01]  /*2920*/  FSETP.GT.AND P0, PT, |R14|, 8.50705917302346158658e+37, PT ;  /* 0x7e8000000e00780b */ /* 0x000fe20003f04200 */
[----:B-----5:R-:W-:Y:S01]  /*2930*/  FADD R18, R17, R18 ;  /* 0x0000001211127221 */ /* 0x020fe20000000000 */
[----:B------:R-:W-:Y:S01]  /*2940*/  FMUL R8, R11, R8 ;  /* 0x000000080b087220 */ /* 0x000fe20000400000 */
[----:B------:R-:W-:Y:S01]  /*2950*/  FMUL R16, R19, R19 ;  /* 0x0000001313107220 */ /* 0x000fe20000400000 */
[----:B------:R-:W-:Y:S01]  /*2960*/  FSEL R11, R7, R14, P0 ;  /* 0x0000000e070b7208 */ /* 0x000fe20000000000 */
[----:B------:R-:W-:Y:S01]  /*2970*/  FADD R17, R21, R22 ;  /* 0x0000001615117221 */ /* 0x000fe20000000000 */
[----:B------:R-:W-:Y:S01]  /*2980*/  FFMA R8, R15, R8, R10 ;  /* 0x000000080f087223 */ /* 0x000fe2000000000a */
[----:B------:R-:W-:Y:S01]  /*2990*/  FSEL R25, R25, RZ, P3 ;  /* 0x000000ff19197208 */ /* 0x000fe20001800000 */
[----:B------:R-:W-:Y:S01]  /*29a0*/  FMUL R23, R23, R16 ;  /* 0x0000001017177220 */ /* 0x000fe20000400000 */
[C---:B------:R-:W-:Y:S01]  /*29b0*/  FMUL R20, R17.reuse, 0.25 ;  /* 0x3e80000011147820 */ /* 0x040fe20000400000 */
[C---:B------:R-:W-:Y:S01]  /*29c0*/  FSETP.GEU.AND P4, PT, |R17|.reuse, 1.175494350822287508e-38, PT ;  /* 0x008000001100780b */ /* 0x040fe20003f8e200 */
[----:B------:R-:W0:Y:S01]  /*29d0*/  SHFL.BFLY PT, R15, R14, 0x1, 0x1f ;  /* 0x0c201f000e0f7f89 */ /* 0x000e2200000e0000 */
[----:B------:R-:W-:Y:S01]  /*29e0*/  FSETP.GT.AND P1, PT, |R17|, 8.50705917302346158658e+37, PT ;  /* 0x7e8000001100780b */ /* 0x000fe20003f24200 */
[----:B------:R-:W-:Y:S01]  /*29f0*/  @!P2 FMUL R11, R11, 16777216 ;  /* 0x4b8000000b0ba820 */ /* 0x000fe20000400000 */
[----:B------:R-:W-:Y:S01]  /*2a00*/  FFMA R18, R25, R23, R18 ;  /* 0x0000001719127223 */ /* 0x000fe20000000012 */
[----:B------:R-:W1:Y:S01]  /*2a10*/  SHFL.BFLY PT, R26, R17, 0x1, 0x1f ;  /* 0x0c201f00111a7f89 */ /* 0x000e6200000e0000 */
[----:B------:R-:W-:Y:S01]  /*2a20*/  FSEL R24, R20, R17, P1 ;  /* 0x0000001114187208 */ /* 0x000fe20000800000 */
[----:B------:R2:W3:Y:S01]  /*2a30*/  MUFU.RCP R16, R11 ;  /* 0x0000000b00107308 */ /* 0x0004e20000001000 */
[----:B------:R-:W-:Y:S01]  /*2a40*/  FFMA R19, R19, R25, R56 ;  /* 0x0000001913137223 */ /* 0x000fe20000000038 */
[----:B------:R-:W4:Y:S01]  /*2a50*/  SHFL.BFLY PT, R7, R8, 0x2, 0x1f ;  /* 0x0c401f0008077f89 */ /* 0x000f2200000e0000 */
[----:B------:R-:W-:Y:S01]  /*2a60*/  @P0 FMUL R9, R9, 0.25 ;  /* 0x3e80000009090820 */ /* 0x000fe20000400000 */
[----:B------:R-:W-:Y:S01]  /*2a70*/  FSETP.NEU.AND P0, PT, R14, RZ, PT ;  /* 0x000000ff0e00720b */ /* 0x000fe20003f0d000 */
[----:B------:R-:W-:Y:S01]  /*2a80*/  IMAD.MOV.U32 R32, RZ, RZ, RZ ;  /* 0x000000ffff207224 */ /* 0x000fe200078e00ff */
[----:B------:R-:W5:Y:S01]  /*2a90*/  SHFL.BFLY PT, R10, R13, 0x2, 0x1f ;  /* 0x0c401f000d0a7f89 */ /* 0x000f6200000e0000 */
[----:B------:R-:W-:Y:S01]  /*2aa0*/  @!P4 FMUL R24, R24, 16777216 ;  /* 0x4b8000001818c820 */ /* 0x000fe20000400000 */
[----:B------:R-:W-:Y:S01]  /*2ab0*/  @!P2 FMUL R9, R9, 16777216 ;  /* 0x4b8000000909a820 */ /* 0x000fe20000400000 */
[----:B------:R-:W-:Y:S01]  /*2ac0*/  @P1 FMUL R22, R22, 0.25 ;  /* 0x3e80000016161820 */ /* 0x000fe20000400000 */
[----:B--2---:R-:W2:Y:S01]  /*2ad0*/  SHFL.BFLY PT, R11, R18, 0x2, 0x1f ;  /* 0x0c401f00120b7f89 */ /* 0x004ea200000e0000 */
[----:B------:R1:W4:Y:S01]  /*2ae0*/  MUFU.RCP R23, R24 ;  /* 0x0000001800177308 */ /* 0x0003220000001000 */
[----:B------:R-:W-:Y:S01]  /*2af0*/  FSETP.NEU.AND P1, PT, R17, RZ, PT ;  /* 0x000000ff1100720b */ /* 0x000fe20003f2d000 */
[----:B------:R-:W-:Y:S01]  /*2b00*/  @!P4 FMUL R22, R22, 16777216 ;  /* 0x4b8000001616c820 */ /* 0x000fe20000400000 */
[----:B------:R-:W2:Y:S01]  /*2b10*/  SHFL.BFLY PT, R20, R19, 0x2, 0x1f ;  /* 0x0c401f0013147f89 */ /* 0x000ea200000e0000 */
[----:B---3--:R-:W-:Y:S01]  /*2b20*/  FMUL R16, R16, R9 ;  /* 0x0000000910107220 */ /* 0x008fe20000400000 */
[----:B0-----:R-:W-:-:S04]  /*2b30*/  FADD R25, R14, R15 ;  /* 0x0000000f0e197221 */ /* 0x001fc80000000000 */
[----:B------:R-:W-:Y:S01]  /*2b40*/  FSEL R16, R16, RZ, P0 ;  /* 0x000000ff10107208 */ /* 0x000fe20000000000 */
[----:B-1----:R-:W-:Y:S01]  /*2b50*/  FADD R24, R17, R26 ;  /* 0x0000001a11187221 */ /* 0x002fe20000000000 */
[C---:B------:R-:W-:Y:S02]  /*2b60*/  FSETP.GEU.AND P2, PT, |R25|.reuse, 1.175494350822287508e-38, PT ;  /* 0x008000001900780b */ /* 0x040fe40003f4e200 */
[C---:B------:R-:W-:Y:S01]  /*2b70*/  FSETP.GT.AND P0, PT, |R25|.reuse, 8.50705917302346158658e+37, PT ;  /* 0x7e8000001900780b */ /* 0x040fe20003f04200 */
[----:B----4-:R-:W-:Y:S01]  /*2b80*/  FADD R7, R8, R7 ;  /* 0x0000000708077221 */ /* 0x010fe20000000000 */
[----:B------:R-:W-:Y:S01]  /*2b90*/  FMUL R8, R25, 0.25 ;  /* 0x3e80000019087820 */ /* 0x000fe20000400000 */
[----:B------:R-:W-:Y:S01]  /*2ba0*/  FMUL R23, R23, R22 ;  /* 0x0000001617177220 */ /* 0x000fe20000400000 */
[----:B------:R-:W-:Y:S01]  /*2bb0*/  FSETP.GEU.AND P3, PT, |R24|, 1.175494350822287508e-38, PT ;  /* 0x008000001800780b */ /* 0x000fe20003f6e200 */
[----:B-----5:R-:W-:-:S03]  /*2bc0*/  FADD R10, -R13, R10 ;  /* 0x0000000a0d0a7221 */ /* 0x020fc60000000100 */
[----:B------:R-:W-:Y:S01]  /*2bd0*/  FSEL R23, R23, RZ, P1 ;  /* 0x000000ff17177208 */ /* 0x000fe20000800000 */
[----:B--2---:R-:W-:Y:S01]  /*2be0*/  FADD R18, R18, R11 ;  /* 0x0000000b12127221 */ /* 0x004fe20000000000 */
[----:B------:R-:W-:Y:S01]  /*2bf0*/  FMUL R9, R10, R10 ;  /* 0x0000000a0a097220 */ /* 0x000fe20000400000 */
[----:B------:R-:W-:Y:S01]  /*2c00*/  FSEL R11, R8, R25, P0 ;  /* 0x00000019080b7208 */ /* 0x000fe20000000000 */
[C---:B------:R-:W-:Y:S01]  /*2c10*/  FMUL R8, R24.reuse, 0.25 ;  /* 0x3e80000018087820 */ /* 0x040fe20000400000 */
[----:B------:R-:W-:Y:S01]  /*2c20*/  FSETP.GT.AND P1, PT, |R24|, 8.50705917302346158658e+37, PT ;  /* 0x7e8000001800780b */ /* 0x000fe20003f24200 */
[----:B------:R-:W-:Y:S01]  /*2c30*/  FADD R20, -R19, R20 ;  /* 0x0000001413147221 */ /* 0x000fe20000000100 */
[----:B------:R-:W-:Y:S01]  /*2c40*/  FMUL R9, R12, R9 ;  /* 0x000000090c097220 */ /* 0x000fe20000400000 */
[----:B------:R-:W-:Y:S01]  /*2c50*/  FFMA R10, R10, R16, R13 ;  /* 0x000000100a0a7223 */ /* 0x000fe2000000000d */
[----:B------:R-:W-:Y:S01]  /*2c60*/  FSEL R22, R8, R24, P1 ;  /* 0x0000001808167208 */ /* 0x000fe20000800000 */
[C---:B------:R-:W-:Y:S01]  /*2c70*/  FFMA R19, R20.reuse, R23, R19 ;  /* 0x0000001714137223 */ /* 0x040fe20000000013 */
[----:B------:R-:W-:Y:S01]  /*2c80*/  FMUL R20, R20, R20 ;  /* 0x0000001414147220 */ /* 0x000fe20000400000 */
[----:B------:R-:W-:Y:S01]  /*2c90*/  @!P2 FMUL R11, R11, 16777216 ;  /* 0x4b8000000b0ba820 */ /* 0x000fe20000400000 */
[----:B------:R-:W-:Y:S01]  /*2ca0*/  FFMA R7, R16, R9, R7 ;  /* 0x0000000910077223 */ /* 0x000fe20000000007 */
[----:B------:R-:W-:Y:S01]  /*2cb0*/  @!P3 FMUL R22, R22, 16777216 ;  /* 0x4b8000001616b820 */ /* 0x000fe20000400000 */
[----:B------:R-:W0:Y:S01]  /*2cc0*/  SHFL.BFLY PT, R9, R10, 0x1, 0x1f ;  /* 0x0c201f000a097f89 */ /* 0x000e2200000e0000 */
[----:B------:R-:W-:Y:S01]  /*2cd0*/  FMUL R20, R21, R20 ;  /* 0x0000001415147220 */ /* 0x000fe20000400000 */
[----:B------:R-:W1:Y:S01]  /*2ce0*/  MUFU.RCP R12, R11 ;  /* 0x0000000b000c7308 */ /* 0x000e620000001000 */
[----:B------:R-:W-:Y:S01]  /*2cf0*/  @P0 FMUL R15, R15, 0.25 ;  /* 0x3e8000000f0f0820 */ /* 0x000fe20000400000 */
[----:B------:R-:W2:Y:S01]  /*2d00*/  SHFL.BFLY PT, R16, R19, 0x1, 0x1f ;  /* 0x0c201f0013107f89 */ /* 0x000ea200000e0000 */
[----:B------:R-:W-:Y:S01]  /*2d10*/  FFMA R18, R23, R20, R18 ;  /* 0x0000001417127223 */ /* 0x000fe20000000012 */
[----:B------:R-:W-:Y:S01]  /*2d20*/  @P1 FMUL R26, R26, 0.25 ;  /* 0x3e8000001a1a1820 */ /* 0x000fe20000400000 */
[----:B------:R-:W-:Y:S01]  /*2d30*/  @!P2 FMUL R15, R15, 16777216 ;  /* 0x4b8000000f0fa820 */ /* 0x000fe20000400000 */
[----:B------:R-:W3:Y:S01]  /*2d40*/  SHFL.BFLY PT, R8, R7, 0x1, 0x1f ;  /* 0x0c201f0007087f89 */ /* 0x000ee200000e0000 */
[----:B------:R-:W-:Y:S01]  /*2d50*/  FSETP.NEU.AND P0, PT, R25, RZ, PT ;  /* 0x000000ff1900720b */ /* 0x000fe20003f0d000 */
[----:B------:R-:W4:Y:S01]  /*2d60*/  MUFU.RCP R21, R22 ;  /* 0x0000001600157308 */ /* 0x000f220000001000 */
[----:B------:R-:W-:Y:S01]  /*2d70*/  @!P3 FMUL R26, R26, 16777216 ;  /* 0x4b8000001a1ab820 */ /* 0x000fe20000400000 */
[----:B------:R-:W5:Y:S01]  /*2d80*/  SHFL.BFLY PT, R13, R18, 0x1, 0x1f ;  /* 0x0c201f00120d7f89 */ /* 0x000f6200000e0000 */
[----:B------:R-:W-:Y:S01]  /*2d90*/  FSETP.NEU.AND P1, PT, R24, RZ, PT ;  /* 0x000000ff1800720b */ /* 0x000fe20003f2d000 */
[----:B-1----:R-:W-:-:S05]  /*2da0*/  FMUL R12, R12, R15 ;  /* 0x0000000f0c0c7220 */ /* 0x002fca0000400000 */
[----:B------:R-:W-:Y:S01]  /*2db0*/  FSEL R12, R12, RZ, P0 ;  /* 0x000000ff0c0c7208 */ /* 0x000fe20000000000 */
[----:B0-----:R-:W-:Y:S01]  /*2dc0*/  FADD R9, -R10, R9 ;  /* 0x000000090a097221 */ /* 0x001fe20000000100 */
[----:B----4-:R-:W-:Y:S01]  /*2dd0*/  FMUL R21, R21, R26 ;  /* 0x0000001a15157220 */ /* 0x010fe20000400000 */
[----:B------:R-:W-:Y:S01]  /*2de0*/  LOP3.LUT P0, RZ, R0, 0x1f, RZ, 0xc0, !PT ;  /* 0x0000001f00ff7812 */ /* 0x000fe2000780c0ff */
[----:B--2---:R-:W-:Y:S01]  /*2df0*/  FADD R16, -R19, R16 ;  /* 0x0000001013107221 */ /* 0x004fe20000000100 */
[----:B------:R-:W-:Y:S02]  /*2e00*/  FFMA R15, R9, R12, R10 ;  /* 0x0000000c090f7223 */ /* 0x000fe4000000000a */
[----:B------:R-:W-:Y:S01]  /*2e10*/  FSEL R21, R21, RZ, P1 ;  /* 0x000000ff15157208 */ /* 0x000fe20000800000 */
[----:B------:R-:W-:Y:S01]  /*2e20*/  FMUL R9, R9, R9 ;  /* 0x0000000909097220 */ /* 0x000fe20000400000 */
[----:B---3--:R-:W-:Y:S01]  /*2e30*/  FADD R7, R7, R8 ;  /* 0x0000000807077221 */ /* 0x008fe20000000000 */
[----:B------:R-:W-:-:S02]  /*2e40*/  SHF.L.U32 R8, R31, 0x4, RZ ;  /* 0x000000041f087819 */ /* 0x000fc400000006ff */
[C---:B------:R-:W-:Y:S01]  /*2e50*/  FFMA R20, R16.reuse, R21, R19 ;  /* 0x0000001510147223 */ /* 0x040fe20000000013 */
[----:B------:R-:W-:Y:S01]  /*2e60*/  FMUL R16, R16, R16 ;  /* 0x0000001010107220 */ /* 0x000fe20000400000 */
[----:B------:R-:W-:Y:S01]  /*2e70*/  FMUL R9, R14, R9 ;  /* 0x000000090e097220 */ /* 0x000fe20000400000 */
[----:B------:R-:W-:Y:S02]  /*2e80*/  IMAD.SHL.U32 R14, R67, 0x10, RZ ;  /* 0x00000010430e7824 */ /* 0x000fe400078e00ff */
[----:B-----5:R-:W-:Y:S01]  /*2e90*/  FADD R18, R18, R13 ;  /* 0x0000000d12127221 */ /* 0x020fe20000000000 */
[----:B------:R-:W-:Y:S01]  /*2ea0*/  FMUL R16, R17, R16 ;  /* 0x0000001011107220 */ /* 0x000fe20000400000 */
[----:B------:R-:W-:Y:S01]  /*2eb0*/  LOP3.LUT R10, R8, 0xc, R37, 0xf8, !PT ;  /* 0x0000000c080a7812 */ /* 0x000fe200078ef825 */
[----:B------:R-:W-:Y:S01]  /*2ec0*/  FFMA R13, R12, R9, R7 ;  /* 0x000000090c0d7223 */ /* 0x000fe20000000007 */
[----:B------:R-:W-:Y:S01]  /*2ed0*/  LOP3.LUT R7, R14, 0xc, R37, 0xf8, !PT ;  /* 0x0000000c0e077812 */ /* 0x000fe200078ef825 */
[----:B------:R-:W-:Y:S01]  /*2ee0*/  FFMA R16, R21, R16, R18 ;  /* 0x0000001015107223 */ /* 0x000fe20000000012 */
[C---:B------:R-:W-:Y:S01]  /*2ef0*/  ISETP.GE.AND P1, PT, R0.reuse, 0x20, PT ;  /* 0x000000200000780c */ /* 0x040fe20003f26270 */
[----:B------:R0:W-:Y:S04]  /*2f00*/  @!P0 STS [R10+UR4+0x100], R25 ;  /* 0x000100190a008988 */ /* 0x0001e80008000804 */
[----:B------:R-:W-:Y:S04]  /*2f10*/  @!P0 STS [R10+UR4], R15 ;  /* 0x0000000f0a008988 */ /* 0x000fe80008000804 */
[----:B------:R-:W-:Y:S01]  /*2f20*/  @!P0 STS [R10+UR4+0x80], R13 ;  /* 0x0000800d0a008988 */ /* 0x000fe20008000804 */
[----:B0-----:R-:W-:-:S03]  /*2f30*/  LOP3.LUT R25, R0, 0x1ff, RZ, 0xc0, !PT ;  /* 0x000001ff00197812 */ /* 0x001fc600078ec0ff */
[----:B------:R-:W-:Y:S01]  /*2f40*/  @!P0 STS [R7+UR4], R20 ;  /* 0x0000001407008988 */ /* 0x000fe20008000804 */
[----:B------:R-:W-:-:S03]  /*2f50*/  LEA R25, R25, UR4, 0x2 ;  /* 0x0000000419197c11 */ /* 0x000fc6000f8e10ff */
[----:B------:R-:W-:Y:S04]  /*2f60*/  @!P0 STS [R7+UR4+0x80], R16 ;  /* 0x0000801007008988 */ /* 0x000fe80008000804 */
[----:B------:R0:W-:Y:S01]  /*2f70*/  @!P0 STS [R7+UR4+0x100], R24 ;  /* 0x0001001807008988 */ /* 0x0001e20008000804 */
[----:B------:R-:W-:Y:S01]  /*2f80*/  BAR.SYNC.DEFER_BLOCKING 0x0 ;  /* 0x0000000000007b1d */ /* 0x000fe20000010000 */
[----:B0-----:R-:W-:-:S05]  /*2f90*/  MOV R24, RZ ;  /* 0x000000ff00187202 */ /* 0x001fca0000000f00 */
[----:B------:R-:W0:Y:S04]  /*2fa0*/  @!P1 LDS R4, [R35+UR4+0x100] ;  /* 0x0001000423049984 */ /* 0x000e280008000800 */
[----:B------:R-:W1:Y:S04]  /*2fb0*/  @!P1 LDS R6, [R35+UR4] ;  /* 0x0000000423069984 */ /* 0x000e680008000800 */
[----:B------:R-:W-:Y:S04]  /*2fc0*/  @!P1 LDS R5, [R35+UR4+0x80] ;  /* 0x0000800423059984 */ /* 0x000fe80008000800 */
[----:B0-----:R-:W0:Y:S04]  /*2fd0*/  SHFL.BFLY PT, R9, R4, 0x2, 0x1f ;  /* 0x0c401f0004097f89 */ /* 0x001e2800000e0000 */
[----:B-1----:R-:W1:Y:S01]  /*2fe0*/  SHFL.BFLY PT, R7, R6, 0x2, 0x1f ;  /* 0x0c401f0006077f89 */ /* 0x002e6200000e0000 */
[----:B0-----:R-:W-:-:S04]  /*2ff0*/  FADD R11, R4, R9 ;  /* 0x00000009040b7221 */ /* 0x001fc80000000000 */
[C---:B------:R-:W-:Y:S01]  /*3000*/  FMUL R10, R11.reuse, 0.25 ;  /* 0x3e8000000b0a7820 */ /* 0x040fe20000400000 */
[C---:B------:R-:W-:Y:S01]  /*3010*/  FSETP.GEU.AND P1, PT, |R11|.reuse, 1.175494350822287508e-38, PT ;  /* 0x008000000b00780b */ /* 0x040fe20003f2e200 */
[----:B------:R-:W0:Y:S01]  /*3020*/  SHFL.BFLY PT, R16, R11, 0x1, 0x1f ;  /* 0x0c201f000b107f89 */ /* 0x000e2200000e0000 */
[----:B------:R-:W-:Y:S01]  /*3030*/  FSETP.GT.AND P0, PT, |R11|, 8.50705917302346158658e+37, PT ;  /* 0x7e8000000b00780b */ /* 0x000fe20003f04200 */
[----:B-1----:R-:W-:-:S03]  /*3040*/  FADD R7, -R6, R7 ;  /* 0x0000000706077221 */ /* 0x002fc60000000100 */
[----:B------:R-:W-:Y:S02]  /*3050*/  FSEL R12, R10, R11, P0 ;  /* 0x0000000b0a0c7208 */ /* 0x000fe40000000000 */
[----:B------:R-:W1:Y:S05]  /*3060*/  SHFL.BFLY PT, R10, R5, 0x2, 0x1f ;  /* 0x0c401f00050a7f89 */ /* 0x000e6a00000e0000 */
[----:B------:R-:W-:Y:S02]  /*3070*/  @!P1 FMUL R12, R12, 16777216 ;  /* 0x4b8000000c0c9820 */ /* 0x000fe40000400000 */
[----:B------:R-:W-:Y:S01]  /*3080*/  @P0 FMUL R9, R9, 0.25 ;  /* 0x3e80000009090820 */ /* 0x000fe20000400000 */
[----:B------:R-:W-:-:S03]  /*3090*/  FSETP.NEU.AND P0, PT, R11, RZ, PT ;  /* 0x000000ff0b00720b */ /* 0x000fc60003f0d000 */
[----:B------:R-:W2:Y:S01]  /*30a0*/  MUFU.RCP R12, R12 ;  /* 0x0000000c000c7308 */ /* 0x000ea20000001000 */
[----:B------:R-:W-:Y:S01]  /*30b0*/  @!P1 FMUL R9, R9, 16777216 ;  /* 0x4b80000009099820 */ /* 0x000fe20000400000 */
[----:B0-----:R-:W-:-:S04]  /*30c0*/  FADD R18, R11, R16 ;  /* 0x000000100b127221 */ /* 0x001fc80000000000 */
[C---:B------:R-:W-:Y:S01]  /*30d0*/  FMUL R13, R18.reuse, 0.25 ;  /* 0x3e800000120d7820 */ /* 0x040fe20000400000 */
[----:B------:R-:W-:Y:S01]  /*30e0*/  FSETP.GEU.AND P1, PT, |R18|, 1.175494350822287508e-38, PT ;  /* 0x008000001200780b */ /* 0x000fe20003f2e200 */
[----:B-1----:R-:W-:Y:S01]  /*30f0*/  FADD R10, R5, R10 ;  /* 0x0000000a050a7221 */ /* 0x002fe20000000000 */
[----:B--2---:R-:W-:Y:S01]  /*3100*/  FMUL R9, R12, R9 ;  /* 0x000000090c097220 */ /* 0x004fe20000400000 */
[----:B------:R-:W-:-:S04]  /*3110*/  IADD3 R12, R8, UR4, RZ ;  /* 0x00000004080c7c10 */ /* 0x000fc8000fffe0ff */
[----:B------:R-:W-:Y:S01]  /*3120*/  FSEL R9, R9, RZ, P0 ;  /* 0x000000ff09097208 */ /* 0x000fe20000000000 */
[----:B------:R-:W-:Y:S01]  /*3130*/  IMAD R12, R31, -0xc, R12 ;  /* 0xfffffff41f0c7824 */ /* 0x000fe200078e020c */
[----:B------:R-:W-:-:S03]  /*3140*/  FSETP.GT.AND P0, PT, |R18|, 8.50705917302346158658e+37, PT ;  /* 0x7e8000001200780b */ /* 0x000fc60003f04200 */
[C---:B------:R-:W-:Y:S01]  /*3150*/  FFMA R6, R7.reuse, R9, R6 ;  /* 0x0000000907067223 */ /* 0x040fe20000000006 */
[----:B------:R-:W-:Y:S01]  /*3160*/  FMUL R7, R7, R7 ;  /* 0x0000000707077220 */ /* 0x000fe20000400000 */
[----:B------:R-:W-:-:S03]  /*3170*/  FSEL R13, R13, R18, P0 ;  /* 0x000000120d0d7208 */ /* 0x000fc60000000000 */
[----:B------:R-:W-:Y:S01]  /*3180*/  FMUL R7, R4, R7 ;  /* 0x0000000704077220 */ /* 0x000fe20000400000 */
[----:B------:R-:W0:Y:S01]  /*3190*/  SHFL.BFLY PT, R5, R6, 0x1, 0x1f ;  /* 0x0c201f0006057f89 */ /* 0x000e2200000e0000 */
[----:B------:R-:W-:Y:S02]  /*31a0*/  @!P1 FMUL R13, R13, 16777216 ;  /* 0x4b8000000d0d9820 */ /* 0x000fe40000400000 */
[----:B------:R-:W-:Y:S01]  /*31b0*/  FFMA R7, R9, R7, R10 ;  /* 0x0000000709077223 */ /* 0x000fe2000000000a */
[----:B------:R-:W-:Y:S01]  /*31c0*/  @P0 FMUL R16, R16, 0.25 ;  /* 0x3e80000010100820 */ /* 0x000fe20000400000 */
[----:B------:R-:W-:Y:S02]  /*31d0*/  LOP3.LUT P0, RZ, R0, 0x3, RZ, 0xc0, !PT ;  /* 0x0000000300ff7812 */ /* 0x000fe4000780c0ff */
[----:B------:R-:W1:Y:S01]  /*31e0*/  MUFU.RCP R13, R13 ;  /* 0x0000000d000d7308 */ /* 0x000e620000001000 */
[----:B------:R-:W2:Y:S01]  /*31f0*/  SHFL.BFLY PT, R4, R7, 0x1, 0x1f ;  /* 0x0c201f0007047f89 */ /* 0x000ea200000e0000 */
[----:B------:R-:W-:Y:S01]  /*3200*/  @!P1 FMUL R16, R16, 16777216 ;  /* 0x4b80000010109820 */ /* 0x000fe20000400000 */
[----:B------:R-:W-:-:S02]  /*3210*/  FSETP.NEU.AND P1, PT, R18, RZ, PT ;  /* 0x000000ff1200720b */ /* 0x000fc40003f2d000 */
[----:B------:R-:W-:Y:S01]  /*3220*/  ISETP.LT.AND P0, PT, R0, 0x20, !P0 ;  /* 0x000000200000780c */ /* 0x000fe20004701270 */
[----:B-1----:R-:W-:Y:S01]  /*3230*/  FMUL R16, R13, R16 ;  /* 0x000000100d107220 */ /* 0x002fe20000400000 */
[----:B0-----:R-:W-:-:S11]  /*3240*/  FADD R5, -R6, R5 ;  /* 0x0000000506057221 */ /* 0x001fd60000000100 */
[----:B------:R-:W-:Y:S01]  /*3250*/  @P0 STS [R35+UR4+0x100], R18 ;  /* 0x0001001223000988 */ /* 0x000fe20008000804 */
[----:B------:R-:W-:Y:S01]  /*3260*/  FSEL R16, R16, RZ, P1 ;  /* 0x000000ff10107208 */ /* 0x000fe20000800000 */
[----:B------:R-:W-:Y:S01]  /*3270*/  FMUL R10, R5, R5 ;  /* 0x00000005050a7220 */ /* 0x000fe20000400000 */
[----:B--2---:R-:W-:-:S03]  /*3280*/  FADD R7, R7, R4 ;  /* 0x0000000407077221 */ /* 0x004fc60000000000 */
[----:B------:R-:W-:Y:S01]  /*3290*/  FMUL R10, R11, R10 ;  /* 0x0000000a0b0a7220 */ /* 0x000fe20000400000 */
[----:B------:R-:W-:-:S03]  /*32a0*/  FFMA R6, R5, R16, R6 ;  /* 0x0000001005067223 */ /* 0x000fc60000000006 */
[----:B------:R-:W-:Y:S01]  /*32b0*/  FFMA R10, R16, R10, R7 ;  /* 0x0000000a100a7223 */ /* 0x000fe20000000007 */
[----:B------:R-:W-:Y:S01]  /*32c0*/  MOV R16, 0x3aaaaaab ;  /* 0x3aaaaaab00107802 */ /* 0x000fe20000000f00 */
[----:B------:R-:W-:Y:S04]  /*32d0*/  @P0 STS [R35+UR4], R6 ;  /* 0x0000000623000988 */ /* 0x000fe80008000804 */
[----:B------:R0:W-:Y:S01]  /*32e0*/  @P0 STS [R35+UR4+0x80], R10 ;  /* 0x0000800a23000988 */ /* 0x0001e20008000804 */
[----:B------:R-:W-:Y:S01]  /*32f0*/  BAR.SYNC.DEFER_BLOCKING 0x0 ;  /* 0x0000000000007b1d */ /* 0x000fe20000010000 */
[----:B0-----:R-:W-:-:S07]  /*3300*/  SHF.R.U32.HI R10, RZ, 0x3, R0 ;  /* 0x00000003ff0a7819 */ /* 0x001fce0000011600 */
[----:B------:R-:W0:Y:S01]  /*3310*/  LDC.64 R6, c[0x0][0x210] ;  /* 0x00008400ff067b82 */ /* 0x000e220000000a00 */
[----:B------:R-:W-:-:S04]  /*3320*/  SGXT.U32 R10, R10, 0x2 ;  /* 0x000000020a0a781a */ /* 0x000fc80000000000 */
[----:B------:R-:W-:-:S04]  /*3330*/  LOP3.LUT P0, RZ, R10, 0x3c, R37, 0xf8, !PT ;  /* 0x0000003c0aff7812 */ /* 0x000fc8000780f825 */
[C---:B------:R-:W-:Y:S01]  /*3340*/  ISETP.LT.AND P0, PT, R30.reuse, 0x44, !P0 ;  /* 0x000000441e00780c */ /* 0x040fe20004701270 */
[----:B------:R-:W1:Y:S04]  /*3350*/  LDS R4, [R8+UR4] ;  /* 0x0000000408047984 */ /* 0x000e680008000800 */
[----:B------:R-:W2:Y:S04]  /*3360*/  LDS R5, [R14+UR4] ;  /* 0x000000040e057984 */ /* 0x000ea80008000800 */
[----:B------:R3:W4:Y:S04]  /*3370*/  LDS R11, [R8+UR4+0x80] ;  /* 0x00008004080b7984 */ /* 0x0007280008000800 */
[----:B------:R-:W5:Y:S01]  /*3380*/  LDS R13, [R14+UR4+0x80] ;  /* 0x000080040e0d7984 */ /* 0x000f620008000800 */
[----:B------:R-:W-:Y:S01]  /*3390*/  ULDC.64 UR4, c[0x0][0x238] ;  /* 0x00008e0000047ab9 */ /* 0x000fe20000000a00 */
[----:B------:R-:W-:Y:S08]  /*33a0*/  BAR.SYNC.DEFER_BLOCKING 0x0 ;  /* 0x0000000000007b1d */ /* 0x000ff00000010000 */
[----:B---3--:R-:W3:Y:S01]  /*33b0*/  LDC.64 R8, c[0x0][0x250] ;  /* 0x00009400ff087b82 */ /* 0x008ee20000000a00 */
[----:B-1----:R-:W-:Y:S04]  /*33c0*/  STS [R12], R4 ;  /* 0x000000040c007388 */ /* 0x002fe80000000800 */
[----:B--2---:R-:W-:Y:S01]  /*33d0*/  STS [R12+0x10], R5 ;  /* 0x000010050c007388 */ /* 0x004fe20000000800 */
[----:B---3--:R-:W-:-:S02]  /*33e0*/  IMAD.WIDE R8, R30, 0x4, R8 ;  /* 0x000000041e087825 */ /* 0x008fc400078e0208 */
[----:B------:R-:W-:Y:S02]  /*33f0*/  BAR.SYNC.DEFER_BLOCKING 0x0 ;  /* 0x0000000000007b1d */ /* 0x000fe40000010000 */
[----:B0-----:R-:W-:-:S04]  /*3400*/  IMAD.WIDE R30, R30, 0x4, R6 ;  /* 0x000000041e1e7825 */ /* 0x001fc800078e0206 */
[-C--:B----4-:R-:W-:Y:S01]  /*3410*/  FFMA R6, R11, R16.reuse, 9.9999997473787516356e-06 ;  /* 0x3727c5ac0b067423 */ /* 0x090fe20000000010 */
[----:B-----5:R-:W-:-:S05]  /*3420*/  FFMA R7, R13, R16, 9.9999997473787516356e-06 ;  /* 0x3727c5ac0d077423 */ /* 0x020fca0000000010 */
[----:B------:R-:W-:Y:S08]  /*3430*/  MUFU.RSQ R6, R6 ;  /* 0x0000000600067308 */ /* 0x000ff00000001400 */
[----:B------:R-:W-:Y:S01]  /*3440*/  MUFU.RSQ R7, R7 ;  /* 0x0000000700077308 */ /* 0x000fe20000001400 */
[----:B------:R-:W0:Y:S01]  /*3450*/  LDS R15, [R66] ;  /* 0x00000000420f7984 */ /* 0x000e220000000800 */
[----:B------:R-:W-:Y:S06]  /*3460*/  BAR.SYNC.DEFER_BLOCKING 0x0 ;  /* 0x0000000000007b1d */ /* 0x000fec0000010000 */
[----:B------:R-:W-:Y:S04]  /*3470*/  STS [R12], R11 ;  /* 0x0000000b0c007388 */ /* 0x000fe80000000800 */
[----:B------:R-:W-:Y:S01]  /*3480*/  STS [R12+0x10], R13 ;  /* 0x0000100d0c007388 */ /* 0x000fe20000000800 */
[----:B------:R-:W-:Y:S06]  /*3490*/  BAR.SYNC.DEFER_BLOCKING 0x0 ;  /* 0x0000000000007b1d */ /* 0x000fec0000010000 */
[----:B------:R-:W1:Y:S04]  /*34a0*/  LDS R14, [R66] ;  /* 0x00000000420e7984 */ /* 0x000e680000000800 */
[----:B0-----:R0:W-:Y:S01]  /*34b0*/  @P0 STG.E desc[UR6][R8.64], R15 ;  /* 0x0000000f08000986 */ /* 0x0011e2000c101906 */
[----:B-1----:R-:W-:-:S04]  /*34c0*/  FFMA R14, R14, R16, 9.9999997473787516356e-06 ;  /* 0x3727c5ac0e0e7423 */ /* 0x002fc80000000010 */
[----:B------:R-:W1:Y:S01]  /*34d0*/  MUFU.RSQ R17, R14 ;  /* 0x0000000e00117308 */ /* 0x000e620000001400 */
[----:B------:R-:W-:Y:S06]  /*34e0*/  BAR.SYNC.DEFER_BLOCKING 0x0 ;  /* 0x0000000000007b1d */ /* 0x000fec0000010000 */
[----:B-1----:R0:W-:Y:S02]  /*34f0*/  @P0 STG.E desc[UR6][R30.64], R17 ;  /* 0x000000111e000986 */ /* 0x0021e4000c101906 */
.L_x_2:
[----:B0-----:R-:W0:Y:S01]  /*3500*/  LDC.64 R40, c[0x0][0x248] ;  /* 0x00009200ff287b82 */ /* 0x001e220000000a00 */
[----:B------:R-:W-:Y:S02]  /*3510*/  LOP3.LUT R13, R32, 0x1fc, R35, 0xf8, !PT ;  /* 0x000001fc200d7812 */ /* 0x000fe400078ef823 */
[----:B------:R-:W-:Y:S02]  /*3520*/  CS2R R16, SRZ ;  /* 0x0000000000107805 */ /* 0x000fe4000001ff00 */
[----:B------:R-:W-:Y:S02]  /*3530*/  CS2R R18, SRZ ;  /* 0x0000000000127805 */ /* 0x000fe4000001ff00 */
[----:B------:R-:W-:Y:S02]  /*3540*/  CS2R R20, SRZ ;  /* 0x0000000000147805 */ /* 0x000fe4000001ff00 */
[C---:B------:R-:W-:Y:S01]  /*3550*/  ISETP.GE.U32.AND P0, PT, R13.reuse, 0x300, PT ;  /* 0x000003000d00780c */ /* 0x040fe20003f06070 */
[----:B------:R-:W-:Y:S01]  /*3560*/  IMAD R39, R34, 0x300, R13 ;  /* 0x0000030022277824 */ /* 0x000fe200078e020d */
[----:B------:R-:W-:-:S02]  /*3570*/  SHF.L.U32 R31, R13, 0x2, RZ ;  /* 0x000000020d1f7819 */ /* 0x000fc400000006ff */
[----:B------:R-:W-:Y:S02]  /*3580*/  CS2R R22, SRZ ;  /* 0x0000000000167805 */ /* 0x000fe4000001ff00 */
[----:B------:R-:W-:Y:S02]  /*3590*/  ISETP.GE.U32.AND.EX P0, PT, R24, RZ, PT, P0 ;  /* 0x000000ff1800720c */ /* 0x000fe40003f06100 */
[----:B------:R-:W-:Y:S02]  /*35a0*/  SHF.L.U64.HI R37, R13, 0x2, R24 ;  /* 0x000000020d257819 */ /* 0x000fe40000010218 */
[----:B------:R-:W-:Y:S02]  /*35b0*/  ISETP.LT.AND P2, PT, R34, 0x44, !P0 ;  /* 0x000000442200780c */ /* 0x000fe40004741270 */
[----:B------:R-:W-:-:S05]  /*35c0*/  IADD3 R26, P1, R28, R31, RZ ;  /* 0x0000001f1c1a7210 */ /* 0x000fca0007f3e0ff */
[----:B------:R-:W-:Y:S01]  /*35d0*/  IMAD.X R27, R29, 0x1, R37, P1 ;  /* 0x000000011d1b7824 */ /* 0x000fe200008e0625 */
[C---:B------:R-:W-:Y:S01]  /*35e0*/  ISETP.LT.AND P1, PT, R33.reuse, 0x44, !P0 ;  /* 0x000000442100780c */ /* 0x040fe20004721270 */
[----:B------:R-:W-:Y:S02]  /*35f0*/  IMAD R49, R33, 0x300, R13 ;  /* 0x0000030021317824 */ /* 0x000fe400078e020d */
[--C-:B0-----:R-:W-:Y:S01]  /*3600*/  IMAD.WIDE R14, R39, 0x4, R40.reuse ;  /* 0x00000004270e7825 */ /* 0x101fe200078e0228 */
[----:B------:R-:W-:Y:S01]  /*3610*/  IADD3 R30, P0, R2, R31, RZ ;  /* 0x0000001f021e7210 */ /* 0x000fe20007f1e0ff */
[----:B------:R-:W2:Y:S01]  /*3620*/  @P2 LDG.E.EL.128 R16, desc[UR6][R26.64] ;  /* 0x000000061a102981 */ /* 0x000ea2000c2e1d00 */
[----:B------:R-:W-:Y:S02]  /*3630*/  CS2R R8, SRZ ;  /* 0x0000000000087805 */ /* 0x000fe4000001ff00 */
[----:B------:R-:W-:Y:S02]  /*3640*/  CS2R R10, SRZ ;  /* 0x00000000000a7805 */ /* 0x000fe4000001ff00 */
[----:B------:R-:W-:Y:S01]  /*3650*/  CS2R R12, SRZ ;  /* 0x00000000000c7805 */ /* 0x000fe2000001ff00 */
[----:B------:R0:W3:Y:S01]  /*3660*/  @P2 LDG.E.EF.128 R20, desc[UR6][R14.64] ;  /* 0x000000060e142981 */ /* 0x0000e2000c0e1d00 */
[----:B------:R-:W-:Y:S01]  /*3670*/  IMAD.WIDE R40, R49, 0x4, R40 ;  /* 0x0000000431287825 */ /* 0x000fe200078e0228 */
[----:B------:R-:W-:-:S04]  /*3680*/  IADD3.X R31, R3, R37, RZ, P0, !PT ;  /* 0x00000025031f7210 */ /* 0x000fc800007fe4ff */
[----:B------:R-:W4:Y:S01]  /*3690*/  @P1 LDG.E.EF.128 R8, desc[UR6][R40.64] ;  /* 0x0000000628081981 */ /* 0x000f22000c0e1d00 */
[----:B0-----:R-:W-:-:S06]  /*36a0*/  CS2R R14, SRZ ;  /* 0x00000000000e7805 */ /* 0x001fcc000001ff00 */
[----:B------:R0:W5:Y:S01]  /*36b0*/  @P1 LDG.E.EL.128 R12, desc[UR6][R30.64] ;  /* 0x000000061e0c1981 */ /* 0x000162000c2e1d00 */
[----:B------:R-:W-:-:S04]  /*36c0*/  LOP3.LUT R27, R32, 0x1ff, R0, 0xf8, !PT ;  /* 0x000001ff201b7812 */ /* 0x000fc800078ef800 */
[C---:B------:R-:W-:Y:S02]  /*36d0*/  ISETP.GE.U32.AND P0, PT, R27.reuse, 0x300, PT ;  /* 0x000003001b00780c */ /* 0x040fe40003f06070 */
[C---:B------:R-:W-:Y:S02]  /*36e0*/  SHF.L.U32 R36, R27.reuse, 0x2, RZ ;  /* 0x000000021b247819 */ /* 0x040fe400000006ff */
[----:B------:R-:W-:Y:S01]  /*36f0*/  ISETP.GE.U32.AND.EX P0, PT, R24, RZ, PT, P0 ;  /* 0x000000ff1800720c */ /* 0x000fe20003f06100 */
[----:B0-----:R-:W-:Y:S01]  /*3700*/  HFMA2.MMA R30, -RZ, RZ, 0, 0 ;  /* 0x00000000ff1e7435 */ /* 0x001fe200000001ff */
[----:B------:R-:W-:Y:S02]  /*3710*/  SHF.L.U64.HI R37, R27, 0x2, R24 ;  /* 0x000000021b257819 */ /* 0x000fe40000010218 */
[----:B------:R-:W-:Y:S02]  /*3720*/  IADD3 R26, P3, R36, UR4, RZ ;  /* 0x00000004241a7c10 */ /* 0x000fe4000ff7e0ff */
[----:B------:R-:W-:Y:S01]  /*3730*/  IADD3 R36, P4, R36, UR8, RZ ;  /* 0x0000000824247c10 */ /* 0x000fe2000ff9e0ff */
[----:B------:R-:W-:Y:S01]  /*3740*/  IMAD.MOV.U32 R32, RZ, RZ, RZ ;  /* 0x000000ffff207224 */ /* 0x000fe200078e00ff */
[----:B------:R-:W-:-:S02]  /*3750*/  IADD3.X R27, R37, UR5, RZ, P3, !PT ;  /* 0x00000005251b7c10 */ /* 0x000fc40009ffe4ff */
[----:B------:R-:W-:-:S03]  /*3760*/  IADD3.X R37, R37, UR9, RZ, P4, !PT ;  /* 0x0000000925257c10 */ /* 0x000fc6000a7fe4ff */
[----:B------:R0:W5:Y:S04]  /*3770*/  @!P0 LDG.E.EL R32, desc[UR6][R26.64] ;  /* 0x000000061a208981 */ /* 0x000168000c2e1900 */
[----:B------:R1:W5:Y:S01]  /*3780*/  @!P0 LDG.E.EL R30, desc[UR6][R36.64] ;  /* 0x00000006241e8981 */ /* 0x000362000c2e1900 */
[----:B------:R-:W-:Y:S01]  /*3790*/  BAR.SYNC.DEFER_BLOCKING 0x0 ;  /* 0x0000000000007b1d */ /* 0x000fe20000010000 */
[----:B--2---:R-:W-:Y:S02]  /*37a0*/  SEL R31, R16, RZ, P2 ;  /* 0x000000ff101f7207 */ /* 0x004fe40001000000 */
[----:B------:R-:W-:Y:S02]  /*37b0*/  SEL R16, R17, RZ, P2 ;  /* 0x000000ff11107207 */ /* 0x000fe40001000000 */
[----:B---3--:R-:W-:-:S02]  /*37c0*/  SEL R21, R21, RZ, P2 ;  /* 0x000000ff15157207 */ /* 0x008fc40001000000 */
[----:B------:R-:W-:Y:S02]  /*37d0*/  SEL R41, R18, RZ, P2 ;  /* 0x000000ff12297207 */ /* 0x000fe40001000000 */
[----:B------:R-:W-:Y:S02]  /*37e0*/  SEL R20, R20, RZ, P2 ;  /* 0x000000ff14147207 */ /* 0x000fe40001000000 */
[----:B------:R-:W-:Y:S02]  /*37f0*/  SEL R22, R22, RZ, P2 ;  /* 0x000000ff16167207 */ /* 0x000fe40001000000 */
[----:B------:R-:W-:Y:S02]  /*3800*/  SEL R23, R23, RZ, P2 ;  /* 0x000000ff17177207 */ /* 0x000fe40001000000 */
[----:B------:R-:W-:Y:S01]  /*3810*/  SEL R18, R19, RZ, P2 ;  /* 0x000000ff13127207 */ /* 0x000fe20001000000 */
[----:B------:R-:W-:Y:S01]  /*3820*/  FADD R19, R21, R16 ;  /* 0x0000001015137221 */ /* 0x000fe20000000000 */
[----:B----4-:R-:W-:-:S02]  /*3830*/  SEL R16, R9, RZ, P1 ;  /* 0x000000ff09107207 */ /* 0x010fc40000800000 */
[----:B------:R-:W-:Y:S02]  /*3840*/  SEL R8, R8, RZ, P1 ;  /* 0x000000ff08087207 */ /* 0x000fe40000800000 */
[----:B-----5:R-:W-:Y:S01]  /*3850*/  SEL R9, R12, RZ, P1 ;  /* 0x000000ff0c097207 */ /* 0x020fe20000800000 */
[----:B------:R-:W-:Y:S01]  /*3860*/  FADD R17, R20, R31 ;  /* 0x0000001f14117221 */ /* 0x000fe20000000000 */
[----:B------:R-:W-:Y:S01]  /*3870*/  FADD R21, R22, R41 ;  /* 0x0000002916157221 */ /* 0x000fe20000000000 */
[----:B------:R-:W-:Y:S01]  /*3880*/  FADD R23, R23, R18 ;  /* 0x0000001217177221 */ /* 0x000fe20000000000 */
[----:B------:R-:W-:Y:S01]  /*3890*/  SEL R20, R11, RZ, P1 ;  /* 0x000000ff0b147207 */ /* 0x000fe20000800000 */
[----:B------:R-:W-:Y:S01]  /*38a0*/  FADD R12, R8, R9 ;  /* 0x00000009080c7221 */ /* 0x000fe20000000000 */
[C---:B------:R-:W-:Y:S01]  /*38b0*/  FADD R17, -R4.reuse, R17 ;  /* 0x0000001104117221 */ /* 0x040fe20000000100 */
[C---:B------:R-:W-:Y:S01]  /*38c0*/  FADD R9, -R4.reuse, R19 ;  /* 0x0000001304097221 */ /* 0x040fe20000000100 */
[C---:B------:R-:W-:Y:S01]  /*38d0*/  FADD R21, -R4.reuse, R21 ;  /* 0x0000001504157221 */ /* 0x040fe20000000100 */
[----:B------:R-:W-:Y:S01]  /*38e0*/  FADD R11, -R4, R23 ;  /* 0x00000017040b7221 */ /* 0x000fe20000000100 */
[----:B------:R-:W-:Y:S01]  /*38f0*/  SEL R18, R10, RZ, P1 ;  /* 0x000000ff0a127207 */ /* 0x000fe20000800000 */
[-C--:B------:R-:W-:Y:S01]  /*3900*/  FMUL R8, R17, R6.reuse ;  /* 0x0000000611087220 */ /* 0x080fe20000400000 */
[-C--:B------:R-:W-:Y:S01]  /*3910*/  FMUL R9, R9, R6.reuse ;  /* 0x0000000609097220 */ /* 0x080fe20000400000 */
[-C--:B------:R-:W-:Y:S01]  /*3920*/  FMUL R10, R21, R6.reuse ;  /* 0x00000006150a7220 */ /* 0x080fe20000400000 */
[----:B------:R-:W-:-:S05]  /*3930*/  FMUL R11, R11, R6 ;  /* 0x000000060b0b7220 */ /* 0x000fca0000400000 */
[----:B------:R-:W-:Y:S01]  /*3940*/  STS.128 [R38], R8 ;  /* 0x0000000826007388 */ /* 0x000fe20000000c00 */
[----:B------:R-:W-:Y:S01]  /*3950*/  BAR.SYNC.DEFER_BLOCKING 0x0 ;  /* 0x0000000000007b1d */ /* 0x000fe20000010000 */
[----:B------:R-:W-:Y:S02]  /*3960*/  SEL R13, R13, RZ, P1 ;  /* 0x000000ff0d0d7207 */ /* 0x000fe40000800000 */
[----:B0-----:R-:W-:Y:S02]  /*3970*/  SEL R27, R14, RZ, P1 ;  /* 0x000000ff0e1b7207 */ /* 0x001fe40000800000 */
[----:B------:R-:W-:Y:S01]  /*3980*/  SEL R15, R15, RZ, P1 ;  /* 0x000000ff0f0f7207 */ /* 0x000fe20000800000 */
[----:B------:R-:W-:Y:S02]  /*3990*/  FADD R14, R16, R13 ;  /* 0x0000000d100e7221 */ /* 0x000fe40000000000 */
[----:B------:R-:W-:Y:S02]  /*39a0*/  FADD R16, R18, R27 ;  /* 0x0000001b12107221 */ /* 0x000fe40000000000 */
[----:B------:R-:W-:Y:S01]  /*39b0*/  FADD R18, R20, R15 ;  /* 0x0000000f14127221 */ /* 0x000fe20000000000 */
[----:B------:R-:W0:Y:S04]  /*39c0*/  LDS R17, [R25] ;  /* 0x0000000019117984 */ /* 0x000e280000000800 */
[----:B------:R-:W2:Y:S04]  /*39d0*/  LDS R9, [R25+0x810] ;  /* 0x0008100019097984 */ /* 0x000ea80000000800 */
[----:B------:R-:W3:Y:S04]  /*39e0*/  LDS R11, [R25+0x1020] ;  /* 0x00102000190b7984 */ /* 0x000ee80000000800 */
[----:B------:R-:W4:Y:S01]  /*39f0*/  LDS R19, [R25+0x1830] ;  /* 0x0018300019137984 */ /* 0x000f220000000800 */
[C---:B------:R-:W-:Y:S01]  /*3a00*/  FADD R14, -R5.reuse, R14 ;  /* 0x0000000e050e7221 */ /* 0x040fe20000000100 */
[C---:B------:R-:W-:Y:S01]  /*3a10*/  FADD R12, -R5.reuse, R12 ;  /* 0x0000000c050c7221 */ /* 0x040fe20000000100 */
[C---:B------:R-:W-:Y:S01]  /*3a20*/  FADD R16, -R5.reuse, R16 ;  /* 0x0000001005107221 */ /* 0x040fe20000000100 */
[----:B------:R-:W-:Y:S01]  /*3a30*/  FADD R18, -R5, R18 ;  /* 0x0000001205127221 */ /* 0x000fe20000000100 */
[-C--:B------:R-:W-:Y:S01]  /*3a40*/  FMUL R13, R14, R7.reuse ;  /* 0x000000070e0d7220 */ /* 0x080fe20000400000 */
[-C--:B------:R-:W-:Y:S01]  /*3a50*/  FMUL R12, R12, R7.reuse ;  /* 0x000000070c0c7220 */ /* 0x080fe20000400000 */
[-C--:B------:R-:W-:Y:S01]  /*3a60*/  FMUL R14, R16, R7.reuse ;  /* 0x00000007100e7220 */ /* 0x080fe20000400000 */
[----:B------:R-:W-:Y:S01]  /*3a70*/  FMUL R15, R18, R7 ;  /* 0x00000007120f7220 */ /* 0x000fe20000400000 */
[----:B------:R-:W-:Y:S06]  /*3a80*/  BAR.SYNC.DEFER_BLOCKING 0x0 ;  /* 0x0000000000007b1d */ /* 0x000fec0000010000 */
[----:B------:R4:W-:Y:S02]  /*3a90*/  STS.128 [R38], R12 ;  /* 0x0000000c26007388 */ /* 0x0009e40000000c00 */
[----:B------:R-:W-:Y:S01]  /*3aa0*/  BAR.SYNC.DEFER_BLOCKING 0x0 ;  /* 0x0000000000007b1d */ /* 0x000fe20000010000 */
[----:B-1----:R-:W-:-:S02]  /*3ab0*/  SEL R37, R32, RZ, !P0 ;  /* 0x000000ff20257207 */ /* 0x002fc40004000000 */
[----:B------:R-:W-:-:S03]  /*3ac0*/  SEL R30, R30, RZ, !P0 ;  /* 0x000000ff1e1e7207 */ /* 0x000fc60004000000 */
[----:B------:R-:W1:Y:S04]  /*3ad0*/  LDS R21, [R25] ;  /* 0x0000000019157984 */ /* 0x000e680000000800 */
[----:B------:R-:W5:Y:S04]  /*3ae0*/  LDS R23, [R25+0x810] ;  /* 0x0008100019177984 */ /* 0x000f680000000800 */
[----:B------:R-:W5:Y:S04]  /*3af0*/  LDS R27, [R25+0x1020] ;  /* 0x00102000191b7984 */ /* 0x000f680000000800 */
[----:B------:R-:W5:Y:S01]  /*3b00*/  LDS R31, [R25+0x1830] ;  /* 0x00183000191f7984 */ /* 0x000f620000000800 */
[C-C-:B0-----:R-:W-:Y:S01]  /*3b10*/  FFMA R8, R37.reuse, R17, R30.reuse ;  /* 0x0000001125087223 */ /* 0x141fe2000000001e */
[----:B------:R-:W-:Y:S01]  /*3b20*/  BAR.SYNC.DEFER_BLOCKING 0x0 ;  /* 0x0000000000007b1d */ /* 0x000fe20000010000 */
[C-C-:B--2---:R-:W-:Y:S01]  /*3b30*/  FFMA R10, R37.reuse, R9, R30.reuse ;  /* 0x00000009250a7223 */ /* 0x144fe2000000001e */
[C-C-:B---3--:R-:W-:Y:S01]  /*3b40*/  FFMA R16, R37.reuse, R11, R30.reuse ;  /* 0x0000000b25107223 */ /* 0x148fe2000000001e */
[----:B----4-:R-:W-:-:S03]  /*3b50*/  FFMA R12, R37, R19, R30 ;  /* 0x00000013250c7223 */ /* 0x010fc6000000001e */
[----:B------:R0:W-:Y:S04]  /*3b60*/  STS [R25], R8 ;  /* 0x0000000819007388 */ /* 0x0001e80000000800 */
[----:B------:R2:W-:Y:S04]  /*3b70*/  STS [R25+0x810], R10 ;  /* 0x0008100a19007388 */ /* 0x0005e80000000800 */
[----:B------:R-:W-:Y:S01]  /*3b80*/  STS [R25+0x1020], R16 ;  /* 0x0010201019007388 */ /* 0x000fe20000000800 */
[C-C-:B-1----:R-:W-:Y:S01]  /*3b90*/  FFMA R14, R37.reuse, R21, R30.reuse ;  /* 0x00000015250e7223 */ /* 0x142fe2000000001e */
[C-C-:B-----5:R-:W-:Y:S01]  /*3ba0*/  FFMA R18, R37.reuse, R23, R30.reuse ;  /* 0x0000001725127223 */ /* 0x160fe2000000001e */
[C-C-:B------:R-:W-:Y:S01]  /*3bb0*/  FFMA R20, R37.reuse, R27, R30.reuse ;  /* 0x0000001b25147223 */ /* 0x140fe2000000001e */
[----:B------:R-:W-:Y:S01]  /*3bc0*/  STS [R25+0x1830], R12 ;  /* 0x0018300c19007388 */ /* 0x000fe20000000800 */
[----:B0-----:R-:W2:Y:S08]  /*3bd0*/  LDC.64 R8, c[0x0][0x258] ;  /* 0x00009600ff087b82 */ /* 0x001eb00000000a00 */
[----:B------:R-:W-:Y:S01]  /*3be0*/  BAR.SYNC.DEFER_BLOCKING 0x0 ;  /* 0x0000000000007b1d */ /* 0x000fe20000010000 */
[----:B------:R-:W-:-:S05]  /*3bf0*/  FFMA R30, R37, R31, R30 ;  /* 0x0000001f251e7223 */ /* 0x000fca000000001e */
[----:B------:R-:W0:Y:S02]  /*3c00*/  LDS.128 R40, [R38] ;  /* 0x0000000026287984 */ /* 0x000e240000000c00 */
[----:B------:R-:W-:Y:S06]  /*3c10*/  BAR.SYNC.DEFER_BLOCKING 0x0 ;  /* 0x0000000000007b1d */ /* 0x000fec0000010000 */
[----:B------:R-:W-:Y:S04]  /*3c20*/  STS [R25], R14 ;  /* 0x0000000e19007388 */ /* 0x000fe80000000800 */
[----:B------:R-:W-:Y:S04]  /*3c30*/  STS [R25+0x810], R18 ;  /* 0x0008101219007388 */ /* 0x000fe80000000800 */
[----:B------:R-:W-:Y:S04]  /*3c40*/  STS [R25+0x1020], R20 ;  /* 0x0010201419007388 */ /* 0x000fe80000000800 */
[----:B------:R-:W-:Y:S01]  /*3c50*/  STS [R25+0x1830], R30 ;  /* 0x0018301e19007388 */ /* 0x000fe20000000800 */
[----:B------:R-:W-:Y:S06]  /*3c60*/  BAR.SYNC.DEFER_BLOCKING 0x0 ;  /* 0x0000000000007b1d */ /* 0x000fec0000010000 */
[----:B------:R-:W1:Y:S01]  /*3c70*/  LDS.128 R44, [R38] ;  /* 0x00000000262c7984 */ /* 0x000e620000000c00 */
[----:B------:R-:W-:Y:S01]  /*3c80*/  PLOP3.LUT P0, PT, PT, PT, UP0, 0x80, 0x0 ;  /* 0x000000000000781c */ /* 0x000fe20003f0f008 */
[----:B--2---:R-:W-:-:S04]  /*3c90*/  IMAD.WIDE R10, R39, 0x4, R8 ;  /* 0x00000004270a7825 */ /* 0x004fc800078e0208 */
[----:B------:R-:W-:Y:S01]  /*3ca0*/  IMAD.WIDE R8, R49, 0x4, R8 ;  /* 0x0000000431087825 */ /* 0x000fe200078e0208 */
[----:B0-----:R0:W-:Y:S01]  /*3cb0*/  @P2 STG.E.128 desc[UR6][R10.64], R40 ;  /* 0x000000280a002986 */ /* 0x0011e2000c101d06 */
[----:B------:R-:W-:Y:S01]  /*3cc0*/  UPLOP3.LUT UP0, UPT, UPT, UPT, UPT, 0x40, 0x0 ;  /* 0x000000000000789c */ /* 0x000fe20003f0e870 */
[----:B------:R-:W-:Y:S02]  /*3cd0*/  HFMA2.MMA R32, -RZ, RZ, 0, 3.0517578125e-05 ;  /* 0x00000200ff207435 */ /* 0x000fe400000001ff */
[----:B-1----:R0:W-:Y:S03]  /*3ce0*/  @P1 STG.E.128 desc[UR6][R8.64], R44 ;  /* 0x0000002c08001986 */ /* 0x0021e6000c101d06 */
[----:B------:R-:W-:Y:S06]  /*3cf0*/  @P0 BRA `(.L_x_2) ;  /* 0xfffffff800000947 */ /* 0x000fec000383ffff */
[----:B------:R-:W-:Y:S05]  /*3d00*/  EXIT ;  /* 0x000000000000794d */ /* 0x000fea0003800000 */
.L_x_3:
[----:B------:R-:W-:-:S00]  /*3d10*/  BRA `(.L_x_3) ;  /* 0xfffffffc00fc7947 */ /* 0x000fc0000383ffff */
[----:B------:R-:W-:-:S00]  /*3d20*/  NOP ;  /* 0x0000000000007918 */ /* 0x000fc00000000000 */
        /* <DEDUP_REMOVED lines=13> */
.L_x_4:


//--------------------- .nv.global.init           --------------------------
	.section	.nv.global.init,"aw",@progbits
.nv.global.init:
	.type		_$_str,@object
	.size		_$_str,(.L_0 - _$_str)
_$_str:
        /*0000*/ 	.byte	0x5f, 0x5f, 0x43, 0x55, 0x44, 0x41, 0x5f, 0x46, 0x54, 0x5a, 0x00
.L_0:


//--------------------- .nv.shared.triton_red_fused_add_cat_native_layer_norm_6 --------------------------
	.section	.nv.shared.triton_red_fused_add_cat_native_layer_norm_6,"aw",@nobits
	.sectionflags	@""
	.align	16
	.zero		1024


//--------------------- .nv.constant0.triton_red_fused_add_cat_native_layer_norm_6 --------------------------
	.section	.nv.constant0.triton_red_fused_add_cat_native_layer_norm_6,"a",@progbits
	.sectionflags	@""
	.align	4
.nv.constant0.triton_red_fused_add_cat_native_layer_norm_6:
	.zero		616
